//
// Generated by NVIDIA NVVM Compiler
//
// Compiler Build ID: CL-36424714
// Cuda compilation tools, release 13.0, V13.0.88
// Based on NVVM 20.0.0
//

.version 9.0
.target sm_100
.address_size 64

	// .globl	primal_dual_for_total_variation_2D

.visible .entry primal_dual_for_total_variation_2D(
	.param .u64 .ptr .align 1 primal_dual_for_total_variation_2D_param_0,
	.param .f32 primal_dual_for_total_variation_2D_param_1,
	.param .u32 primal_dual_for_total_variation_2D_param_2,
	.param .u32 primal_dual_for_total_variation_2D_param_3,
	.param .u8 primal_dual_for_total_variation_2D_param_4
)
{


	ret;

}
	// .globl	dualPD_kernel
.visible .entry dualPD_kernel(
	.param .u64 .ptr .align 1 dualPD_kernel_param_0,
	.param .u64 .ptr .align 1 dualPD_kernel_param_1,
	.param .u64 .ptr .align 1 dualPD_kernel_param_2,
	.param .f32 dualPD_kernel_param_3,
	.param .u32 dualPD_kernel_param_4,
	.param .u32 dualPD_kernel_param_5
)
{
	.reg .pred 	%p<6>;
	.reg .b32 	%r<21>;
	.reg .b32 	%f<17>;
	.reg .b64 	%rd<20>;

	ld.param.u64 	%rd5, [dualPD_kernel_param_0];
	ld.param.u64 	%rd4, [dualPD_kernel_param_1];
	ld.param.u64 	%rd6, [dualPD_kernel_param_2];
	ld.param.f32 	%f1, [dualPD_kernel_param_3];
	ld.param.u32 	%r5, [dualPD_kernel_param_4];
	ld.param.u32 	%r7, [dualPD_kernel_param_5];
	cvta.to.global.u64 	%rd1, %rd6;
	cvta.to.global.u64 	%rd2, %rd5;
	mov.u32 	%r8, %ctaid.x;
	mov.u32 	%r9, %ntid.x;
	mov.u32 	%r10, %tid.x;
	mad.lo.s32 	%r1, %r8, %r9, %r10;
	mov.u32 	%r11, %ctaid.y;
	mov.u32 	%r12, %ntid.y;
	mov.u32 	%r13, %tid.y;
	mad.lo.s32 	%r14, %r11, %r12, %r13;
	mul.lo.s32 	%r3, %r5, %r14;
	add.s32 	%r4, %r3, %r1;
	setp.ge.s32 	%p1, %r1, %r5;
	setp.ge.s32 	%p2, %r14, %r7;
	or.pred  	%p3, %p1, %p2;
	@%p3 bra 	$L__BB1_4;
	cvta.to.global.u64 	%rd7, %rd4;
	add.s32 	%r15, %r5, -1;
	setp.eq.s32 	%p4, %r1, %r15;
	selp.b32 	%r16, -1, 1, %p4;
	add.s32 	%r17, %r4, %r16;
	mul.wide.s32 	%rd8, %r17, 4;
	add.s64 	%rd9, %rd2, %rd8;
	ld.global.f32 	%f2, [%rd9];
	mul.wide.s32 	%rd10, %r4, 4;
	add.s64 	%rd3, %rd2, %rd10;
	ld.global.f32 	%f3, [%rd3];
	sub.f32 	%f4, %f2, %f3;
	add.s64 	%rd11, %rd7, %rd10;
	ld.global.f32 	%f5, [%rd11];
	fma.rn.f32 	%f6, %f1, %f4, %f5;
	st.global.f32 	[%rd11], %f6;
	add.s32 	%r18, %r7, -1;
	setp.ne.s32 	%p5, %r14, %r18;
	@%p5 bra 	$L__BB1_3;
	sub.s32 	%r19, %r3, %r5;
	add.s32 	%r20, %r19, %r1;
	mul.wide.s32 	%rd16, %r20, 4;
	add.s64 	%rd17, %rd2, %rd16;
	ld.global.f32 	%f12, [%rd17];
	ld.global.f32 	%f13, [%rd3];
	sub.f32 	%f14, %f12, %f13;
	add.s64 	%rd19, %rd1, %rd10;
	ld.global.f32 	%f15, [%rd19];
	fma.rn.f32 	%f16, %f1, %f14, %f15;
	st.global.f32 	[%rd19], %f16;
	bra.uni 	$L__BB1_4;
$L__BB1_3:
	mul.wide.s32 	%rd12, %r5, 4;
	add.s64 	%rd13, %rd3, %rd12;
	ld.global.f32 	%f7, [%rd13];
	ld.global.f32 	%f8, [%rd3];
	sub.f32 	%f9, %f7, %f8;
	add.s64 	%rd15, %rd1, %rd10;
	ld.global.f32 	%f10, [%rd15];
	fma.rn.f32 	%f11, %f1, %f9, %f10;
	st.global.f32 	[%rd15], %f11;
$L__BB1_4:
	ret;

}
	// .globl	Proj_funcPD2D_iso_kernel
.visible .entry Proj_funcPD2D_iso_kernel(
	.param .u64 .ptr .align 1 Proj_funcPD2D_iso_kernel_param_0,
	.param .u64 .ptr .align 1 Proj_funcPD2D_iso_kernel_param_1,
	.param .u32 Proj_funcPD2D_iso_kernel_param_2,
	.param .u32 Proj_funcPD2D_iso_kernel_param_3
)
{
	.reg .pred 	%p<5>;
	.reg .b32 	%r<14>;
	.reg .b32 	%f<9>;
	.reg .b64 	%rd<8>;

	ld.param.u64 	%rd3, [Proj_funcPD2D_iso_kernel_param_0];
	ld.param.u64 	%rd4, [Proj_funcPD2D_iso_kernel_param_1];
	ld.param.u32 	%r2, [Proj_funcPD2D_iso_kernel_param_2];
	ld.param.u32 	%r3, [Proj_funcPD2D_iso_kernel_param_3];
	mov.u32 	%r5, %ctaid.x;
	mov.u32 	%r6, %ntid.x;
	mov.u32 	%r7, %tid.x;
	mad.lo.s32 	%r8, %r5, %r6, %r7;
	mov.u32 	%r9, %ctaid.y;
	mov.u32 	%r10, %ntid.y;
	mov.u32 	%r11, %tid.y;
	mad.lo.s32 	%r12, %r9, %r10, %r11;
	mad.lo.s32 	%r1, %r2, %r12, %r8;
	setp.ge.s32 	%p1, %r8, %r2;
	setp.ge.s32 	%p2, %r12, %r3;
	or.pred  	%p3, %p1, %p2;
	@%p3 bra 	$L__BB2_3;
	cvta.to.global.u64 	%rd5, %rd3;
	cvta.to.global.u64 	%rd6, %rd4;
	mul.wide.s32 	%rd7, %r1, 4;
	add.s64 	%rd1, %rd5, %rd7;
	ld.global.f32 	%f1, [%rd1];
	add.s64 	%rd2, %rd6, %rd7;
	ld.global.f32 	%f3, [%rd2];
	mul.f32 	%f4, %f3, %f3;
	fma.rn.f32 	%f2, %f1, %f1, %f4;
	setp.leu.f32 	%p4, %f2, 0f3F800000;
	@%p4 bra 	$L__BB2_3;
	sqrt.rn.f32 	%f5, %f2;
	div.rn.f32 	%f6, %f1, %f5;
	st.global.f32 	[%rd1], %f6;
	ld.global.f32 	%f7, [%rd2];
	div.rn.f32 	%f8, %f7, %f5;
	st.global.f32 	[%rd2], %f8;
$L__BB2_3:
	ret;

}
	// .globl	Proj_funcPD2D_aniso_kernel
.visible .entry Proj_funcPD2D_aniso_kernel(
	.param .u64 .ptr .align 1 Proj_funcPD2D_aniso_kernel_param_0,
	.param .u64 .ptr .align 1 Proj_funcPD2D_aniso_kernel_param_1,
	.param .u32 Proj_funcPD2D_aniso_kernel_param_2,
	.param .u32 Proj_funcPD2D_aniso_kernel_param_3
)
{
	.reg .pred 	%p<6>;
	.reg .b32 	%r<14>;
	.reg .b32 	%f<10>;
	.reg .b64 	%rd<8>;

	ld.param.u64 	%rd1, [Proj_funcPD2D_aniso_kernel_param_0];
	ld.param.u64 	%rd2, [Proj_funcPD2D_aniso_kernel_param_1];
	ld.param.u32 	%r2, [Proj_funcPD2D_aniso_kernel_param_2];
	ld.param.u32 	%r3, [Proj_funcPD2D_aniso_kernel_param_3];
	mov.u32 	%r5, %ctaid.x;
	mov.u32 	%r6, %ntid.x;
	mov.u32 	%r7, %tid.x;
	mad.lo.s32 	%r8, %r5, %r6, %r7;
	mov.u32 	%r9, %ctaid.y;
	mov.u32 	%r10, %ntid.y;
	mov.u32 	%r11, %tid.y;
	mad.lo.s32 	%r12, %r9, %r10, %r11;
	mad.lo.s32 	%r1, %r2, %r12, %r8;
	setp.ge.s32 	%p1, %r8, %r2;
	setp.ge.s32 	%p2, %r12, %r3;
	or.pred  	%p3, %p1, %p2;
	@%p3 bra 	$L__BB3_2;
	cvta.to.global.u64 	%rd3, %rd1;
	cvta.to.global.u64 	%rd4, %rd2;
	mul.wide.s32 	%rd5, %r1, 4;
	add.s64 	%rd6, %rd3, %rd5;
	ld.global.f32 	%f1, [%rd6];
	abs.f32 	%f2, %f1;
	add.s64 	%rd7, %rd4, %rd5;
	ld.global.f32 	%f3, [%rd7];
	abs.f32 	%f4, %f3;
	setp.lt.f32 	%p4, %f2, 0f3F800000;
	selp.f32 	%f5, 0f3F800000, %f2, %p4;
	setp.lt.f32 	%p5, %f4, 0f3F800000;
	selp.f32 	%f6, 0f3F800000, %f4, %p5;
	div.rn.f32 	%f7, %f1, %f5;
	st.global.f32 	[%rd6], %f7;
	ld.global.f32 	%f8, [%rd7];
	div.rn.f32 	%f9, %f8, %f6;
	st.global.f32 	[%rd7], %f9;
$L__BB3_2:
	ret;

}
	// .globl	DivProj2D_kernel
.visible .entry DivProj2D_kernel(
	.param .u64 .ptr .align 1 DivProj2D_kernel_param_0,
	.param .u64 .ptr .align 1 DivProj2D_kernel_param_1,
	.param .u64 .ptr .align 1 DivProj2D_kernel_param_2,
	.param .u64 .ptr .align 1 DivProj2D_kernel_param_3,
	.param .f32 DivProj2D_kernel_param_4,
	.param .f32 DivProj2D_kernel_param_5,
	.param .u32 DivProj2D_kernel_param_6,
	.param .u32 DivProj2D_kernel_param_7
)
{
	.reg .pred 	%p<6>;
	.reg .b32 	%r<17>;
	.reg .b32 	%f<26>;
	.reg .b64 	%rd<27>;
	.reg .b64 	%fd<5>;

	ld.param.u64 	%rd3, [DivProj2D_kernel_param_0];
	ld.param.u64 	%rd4, [DivProj2D_kernel_param_1];
	ld.param.u64 	%rd5, [DivProj2D_kernel_param_2];
	ld.param.u64 	%rd6, [DivProj2D_kernel_param_3];
	ld.param.f32 	%f7, [DivProj2D_kernel_param_4];
	ld.param.f32 	%f8, [DivProj2D_kernel_param_5];
	ld.param.u32 	%r5, [DivProj2D_kernel_param_6];
	ld.param.u32 	%r6, [DivProj2D_kernel_param_7];
	cvta.to.global.u64 	%rd1, %rd6;
	cvta.to.global.u64 	%rd2, %rd5;
	mov.u32 	%r8, %ctaid.x;
	mov.u32 	%r9, %ntid.x;
	mov.u32 	%r10, %tid.x;
	mad.lo.s32 	%r1, %r8, %r9, %r10;
	mov.u32 	%r11, %ctaid.y;
	mov.u32 	%r12, %ntid.y;
	mov.u32 	%r13, %tid.y;
	mad.lo.s32 	%r14, %r11, %r12, %r13;
	mul.lo.s32 	%r3, %r5, %r14;
	add.s32 	%r4, %r3, %r1;
	setp.ge.s32 	%p1, %r1, %r5;
	setp.ge.s32 	%p2, %r14, %r6;
	or.pred  	%p3, %p1, %p2;
	@%p3 bra 	$L__BB4_8;
	setp.ne.s32 	%p4, %r1, 0;
	@%p4 bra 	$L__BB4_3;
	mul.wide.s32 	%rd14, %r4, 4;
	add.s64 	%rd15, %rd2, %rd14;
	ld.global.f32 	%f12, [%rd15];
	neg.f32 	%f24, %f12;
	bra.uni 	$L__BB4_4;
$L__BB4_3:
	mul.wide.s32 	%rd7, %r4, 4;
	add.s64 	%rd8, %rd2, %rd7;
	ld.global.f32 	%f9, [%rd8];
	cvt.s64.s32 	%rd9, %r3;
	cvt.s64.s32 	%rd10, %r1;
	add.s64 	%rd11, %rd10, %rd9;
	shl.b64 	%rd12, %rd11, 2;
	add.s64 	%rd13, %rd2, %rd12;
	ld.global.f32 	%f10, [%rd13+-4];
	sub.f32 	%f11, %f9, %f10;
	neg.f32 	%f24, %f11;
$L__BB4_4:
	setp.ne.s32 	%p5, %r14, 0;
	@%p5 bra 	$L__BB4_6;
	mul.wide.s32 	%rd20, %r4, 4;
	add.s64 	%rd21, %rd1, %rd20;
	ld.global.f32 	%f16, [%rd21];
	neg.f32 	%f25, %f16;
	bra.uni 	$L__BB4_7;
$L__BB4_6:
	mul.wide.s32 	%rd16, %r4, 4;
	add.s64 	%rd17, %rd1, %rd16;
	ld.global.f32 	%f13, [%rd17];
	sub.s32 	%r15, %r3, %r5;
	add.s32 	%r16, %r15, %r1;
	mul.wide.s32 	%rd18, %r16, 4;
	add.s64 	%rd19, %rd1, %rd18;
	ld.global.f32 	%f14, [%rd19];
	sub.f32 	%f15, %f13, %f14;
	neg.f32 	%f25, %f15;
$L__BB4_7:
	add.f32 	%f17, %f24, %f25;
	cvta.to.global.u64 	%rd22, %rd3;
	mul.wide.s32 	%rd23, %r4, 4;
	add.s64 	%rd24, %rd22, %rd23;
	ld.global.f32 	%f18, [%rd24];
	mul.f32 	%f19, %f8, %f17;
	sub.f32 	%f20, %f18, %f19;
	cvta.to.global.u64 	%rd25, %rd4;
	add.s64 	%rd26, %rd25, %rd23;
	ld.global.f32 	%f21, [%rd26];
	fma.rn.f32 	%f22, %f7, %f21, %f20;
	cvt.f64.f32 	%fd1, %f22;
	cvt.f64.f32 	%fd2, %f7;
	add.f64 	%fd3, %fd2, 0d3FF0000000000000;
	div.rn.f64 	%fd4, %fd1, %fd3;
	cvt.rn.f32.f64 	%f23, %fd4;
	st.global.f32 	[%rd24], %f23;
$L__BB4_8:
	ret;

}
	// .globl	PDnonneg2D_kernel
.visible .entry PDnonneg2D_kernel(
	.param .u64 .ptr .align 1 PDnonneg2D_kernel_param_0,
	.param .u32 PDnonneg2D_kernel_param_1,
	.param .u32 PDnonneg2D_kernel_param_2
)
{
	.reg .pred 	%p<6>;
	.reg .b32 	%r<15>;
	.reg .b32 	%f<2>;
	.reg .b64 	%rd<10>;

	ld.param.u64 	%rd5, [PDnonneg2D_kernel_param_0];
	ld.param.u32 	%r2, [PDnonneg2D_kernel_param_1];
	ld.param.u32 	%r4, [PDnonneg2D_kernel_param_2];
	mov.u32 	%r5, %ntid.x;
	mov.u32 	%r6, %ctaid.x;
	mov.u32 	%r7, %tid.x;
	mad.lo.s32 	%r8, %r5, %r6, %r7;
	cvt.u64.u32 	%rd1, %r8;
	mov.u32 	%r9, %ntid.y;
	mov.u32 	%r10, %ctaid.y;
	mov.u32 	%r11, %tid.y;
	mad.lo.s32 	%r12, %r9, %r10, %r11;
	cvt.s64.s32 	%rd2, %r2;
	setp.ge.s64 	%p1, %rd1, %rd2;
	setp.ge.s32 	%p2, %r12, %r4;
	or.pred  	%p3, %p1, %p2;
	@%p3 bra 	$L__BB5_4;
	cvt.u64.u32 	%rd6, %r12;
	mad.lo.s64 	%rd3, %rd2, %rd6, %rd1;
	mul.lo.s32 	%r13, %r4, %r2;
	cvt.s64.s32 	%rd7, %r13;
	setp.ge.s64 	%p4, %rd3, %rd7;
	@%p4 bra 	$L__BB5_4;
	cvta.to.global.u64 	%rd8, %rd5;
	shl.b64 	%rd9, %rd3, 2;
	add.s64 	%rd4, %rd8, %rd9;
	ld.global.f32 	%f1, [%rd4];
	setp.geu.f32 	%p5, %f1, 0f00000000;
	@%p5 bra 	$L__BB5_4;
	mov.b32 	%r14, 0;
	st.global.u32 	[%rd4], %r14;
$L__BB5_4:
	ret;

}
	// .globl	primal_dual_for_total_variation_3D
.visible .entry primal_dual_for_total_variation_3D(
	.param .u64 .ptr .align 1 primal_dual_for_total_variation_3D_param_0,
	.param .u64 .ptr .align 1 primal_dual_for_total_variation_3D_param_1,
	.param .u64 .ptr .align 1 primal_dual_for_total_variation_3D_param_2,
	.param .u64 .ptr .align 1 primal_dual_for_total_variation_3D_param_3,
	.param .u64 .ptr .align 1 primal_dual_for_total_variation_3D_param_4,
	.param .u64 .ptr .align 1 primal_dual_for_total_variation_3D_param_5,
	.param .f32 primal_dual_for_total_variation_3D_param_6,
	.param .f32 primal_dual_for_total_variation_3D_param_7,
	.param .f32 primal_dual_for_total_variation_3D_param_8,
	.param .f32 primal_dual_for_total_variation_3D_param_9,
	.param .u32 primal_dual_for_total_variation_3D_param_10,
	.param .u32 primal_dual_for_total_variation_3D_param_11,
	.param .u32 primal_dual_for_total_variation_3D_param_12
)
{
	.reg .pred 	%p<9>;
	.reg .b32 	%r<20>;
	.reg .b32 	%f<40>;
	.reg .b64 	%rd<48>;

	ld.param.u64 	%rd12, [primal_dual_for_total_variation_3D_param_1];
	ld.param.u64 	%rd13, [primal_dual_for_total_variation_3D_param_2];
	ld.param.u64 	%rd14, [primal_dual_for_total_variation_3D_param_3];
	ld.param.u64 	%rd15, [primal_dual_for_total_variation_3D_param_4];
	ld.param.u64 	%rd16, [primal_dual_for_total_variation_3D_param_5];
	ld.param.f32 	%f10, [primal_dual_for_total_variation_3D_param_7];
	ld.param.f32 	%f11, [primal_dual_for_total_variation_3D_param_8];
	ld.param.f32 	%f12, [primal_dual_for_total_variation_3D_param_9];
	ld.param.u32 	%r3, [primal_dual_for_total_variation_3D_param_10];
	ld.param.u32 	%r5, [primal_dual_for_total_variation_3D_param_11];
	ld.param.u32 	%r6, [primal_dual_for_total_variation_3D_param_12];
	cvta.to.global.u64 	%rd1, %rd16;
	cvta.to.global.u64 	%rd2, %rd15;
	cvta.to.global.u64 	%rd3, %rd14;
	mov.u32 	%r7, %ctaid.x;
	mov.u32 	%r8, %ntid.x;
	mov.u32 	%r9, %tid.x;
	mad.lo.s32 	%r10, %r7, %r8, %r9;
	cvt.u64.u32 	%rd4, %r10;
	mov.u32 	%r11, %ctaid.y;
	mov.u32 	%r12, %ntid.y;
	mov.u32 	%r13, %tid.y;
	mad.lo.s32 	%r14, %r11, %r12, %r13;
	mov.u32 	%r15, %ctaid.z;
	mov.u32 	%r16, %ntid.z;
	mov.u32 	%r17, %tid.z;
	mad.lo.s32 	%r2, %r15, %r16, %r17;
	cvt.s64.s32 	%rd5, %r3;
	setp.ge.s64 	%p1, %rd4, %rd5;
	setp.ge.s32 	%p2, %r14, %r5;
	or.pred  	%p3, %p1, %p2;
	setp.ge.s32 	%p4, %r2, %r6;
	or.pred  	%p5, %p3, %p4;
	@%p5 bra 	$L__BB6_11;
	cvt.u32.u64 	%r18, %rd4;
	cvt.u64.u32 	%rd17, %r2;
	cvt.u64.u32 	%rd18, %r14;
	mul.lo.s64 	%rd6, %rd5, %rd18;
	add.s64 	%rd7, %rd6, %rd4;
	mul.lo.s32 	%r19, %r5, %r3;
	cvt.s64.s32 	%rd8, %r19;
	mul.lo.s64 	%rd9, %rd8, %rd17;
	add.s64 	%rd10, %rd9, %rd7;
	setp.ne.s32 	%p6, %r18, 0;
	@%p6 bra 	$L__BB6_3;
	shl.b64 	%rd21, %rd10, 2;
	add.s64 	%rd22, %rd3, %rd21;
	ld.global.f32 	%f16, [%rd22];
	neg.f32 	%f37, %f16;
	bra.uni 	$L__BB6_4;
$L__BB6_3:
	shl.b64 	%rd19, %rd10, 2;
	add.s64 	%rd20, %rd3, %rd19;
	ld.global.f32 	%f13, [%rd20];
	ld.global.f32 	%f14, [%rd20+-4];
	sub.f32 	%f15, %f13, %f14;
	neg.f32 	%f37, %f15;
$L__BB6_4:
	setp.ne.s32 	%p7, %r14, 0;
	@%p7 bra 	$L__BB6_6;
	shl.b64 	%rd30, %rd10, 2;
	add.s64 	%rd31, %rd2, %rd30;
	ld.global.f32 	%f20, [%rd31];
	neg.f32 	%f38, %f20;
	bra.uni 	$L__BB6_7;
$L__BB6_6:
	sub.s64 	%rd23, %rd6, %rd5;
	add.s64 	%rd24, %rd23, %rd4;
	add.s64 	%rd25, %rd24, %rd9;
	shl.b64 	%rd26, %rd10, 2;
	add.s64 	%rd27, %rd2, %rd26;
	ld.global.f32 	%f17, [%rd27];
	shl.b64 	%rd28, %rd25, 2;
	add.s64 	%rd29, %rd2, %rd28;
	ld.global.f32 	%f18, [%rd29];
	sub.f32 	%f19, %f17, %f18;
	neg.f32 	%f38, %f19;
$L__BB6_7:
	setp.ne.s32 	%p8, %r2, 0;
	@%p8 bra 	$L__BB6_9;
	shl.b64 	%rd38, %rd10, 2;
	add.s64 	%rd39, %rd1, %rd38;
	ld.global.f32 	%f24, [%rd39];
	neg.f32 	%f39, %f24;
	bra.uni 	$L__BB6_10;
$L__BB6_9:
	sub.s64 	%rd32, %rd9, %rd8;
	add.s64 	%rd33, %rd32, %rd7;
	shl.b64 	%rd34, %rd10, 2;
	add.s64 	%rd35, %rd1, %rd34;
	ld.global.f32 	%f21, [%rd35];
	shl.b64 	%rd36, %rd33, 2;
	add.s64 	%rd37, %rd1, %rd36;
	ld.global.f32 	%f22, [%rd37];
	sub.f32 	%f23, %f21, %f22;
	neg.f32 	%f39, %f23;
$L__BB6_10:
	ld.param.u64 	%rd47, [primal_dual_for_total_variation_3D_param_0];
	add.f32 	%f25, %f37, %f38;
	add.f32 	%f26, %f25, %f39;
	cvta.to.global.u64 	%rd40, %rd47;
	shl.b64 	%rd41, %rd10, 2;
	add.s64 	%rd42, %rd40, %rd41;
	ld.global.f32 	%f27, [%rd42];
	mul.f32 	%f28, %f10, %f26;
	sub.f32 	%f29, %f27, %f28;
	cvta.to.global.u64 	%rd43, %rd13;
	add.s64 	%rd44, %rd43, %rd41;
	ld.global.f32 	%f30, [%rd44];
	fma.rn.f32 	%f31, %f11, %f30, %f29;
	add.f32 	%f32, %f11, 0f3F800000;
	div.rn.f32 	%f33, %f31, %f32;
	st.global.f32 	[%rd42], %f33;
	cvta.to.global.u64 	%rd45, %rd12;
	add.s64 	%rd46, %rd45, %rd41;
	ld.global.f32 	%f34, [%rd46];
	sub.f32 	%f35, %f33, %f34;
	fma.rn.f32 	%f36, %f12, %f35, %f33;
	st.global.f32 	[%rd42], %f36;
$L__BB6_11:
	ret;

}
	// .globl	dualPD3D_kernel
.visible .entry dualPD3D_kernel(
	.param .u64 .ptr .align 1 dualPD3D_kernel_param_0,
	.param .u64 .ptr .align 1 dualPD3D_kernel_param_1,
	.param .u64 .ptr .align 1 dualPD3D_kernel_param_2,
	.param .u64 .ptr .align 1 dualPD3D_kernel_param_3,
	.param .f32 dualPD3D_kernel_param_4,
	.param .u32 dualPD3D_kernel_param_5,
	.param .u32 dualPD3D_kernel_param_6,
	.param .u32 dualPD3D_kernel_param_7
)
{
	.reg .pred 	%p<9>;
	.reg .b32 	%r<22>;
	.reg .b32 	%f<22>;
	.reg .b64 	%rd<45>;

	ld.param.u64 	%rd13, [dualPD3D_kernel_param_0];
	ld.param.f32 	%f1, [dualPD3D_kernel_param_4];
	ld.param.u32 	%r3, [dualPD3D_kernel_param_5];
	ld.param.u32 	%r6, [dualPD3D_kernel_param_6];
	ld.param.u32 	%r5, [dualPD3D_kernel_param_7];
	cvta.to.global.u64 	%rd1, %rd13;
	mov.u32 	%r7, %ntid.x;
	mov.u32 	%r8, %ctaid.x;
	mov.u32 	%r9, %tid.x;
	mad.lo.s32 	%r10, %r7, %r8, %r9;
	cvt.u64.u32 	%rd2, %r10;
	mov.u32 	%r11, %ntid.y;
	mov.u32 	%r12, %ctaid.y;
	mov.u32 	%r13, %tid.y;
	mad.lo.s32 	%r14, %r11, %r12, %r13;
	mov.u32 	%r15, %ntid.z;
	mov.u32 	%r16, %ctaid.z;
	mov.u32 	%r17, %tid.z;
	mad.lo.s32 	%r2, %r15, %r16, %r17;
	cvt.s64.s32 	%rd3, %r3;
	setp.ge.s64 	%p1, %rd2, %rd3;
	setp.ge.s32 	%p2, %r14, %r6;
	or.pred  	%p3, %p1, %p2;
	setp.ge.s32 	%p4, %r2, %r5;
	or.pred  	%p5, %p3, %p4;
	@%p5 bra 	$L__BB7_4;
	ld.param.u64 	%rd44, [dualPD3D_kernel_param_3];
	ld.param.u64 	%rd43, [dualPD3D_kernel_param_2];
	ld.param.u64 	%rd42, [dualPD3D_kernel_param_1];
	cvta.to.global.u64 	%rd4, %rd44;
	cvt.u64.u32 	%rd14, %r2;
	cvt.u64.u32 	%rd15, %r14;
	cvta.to.global.u64 	%rd16, %rd42;
	cvta.to.global.u64 	%rd17, %rd43;
	mad.lo.s64 	%rd5, %rd3, %rd15, %rd2;
	mul.lo.s32 	%r18, %r6, %r3;
	cvt.s64.s32 	%rd6, %r18;
	mul.lo.s64 	%rd7, %rd6, %rd14;
	add.s64 	%rd8, %rd7, %rd5;
	add.s32 	%r19, %r3, -1;
	cvt.s64.s32 	%rd18, %r19;
	setp.eq.s64 	%p6, %rd2, %rd18;
	selp.b64 	%rd19, -1, 1, %p6;
	add.s64 	%rd20, %rd8, %rd19;
	shl.b64 	%rd21, %rd20, 2;
	add.s64 	%rd22, %rd1, %rd21;
	ld.global.f32 	%f2, [%rd22];
	shl.b64 	%rd23, %rd8, 2;
	add.s64 	%rd9, %rd1, %rd23;
	ld.global.f32 	%f3, [%rd9];
	sub.f32 	%f4, %f2, %f3;
	add.s64 	%rd24, %rd16, %rd23;
	ld.global.f32 	%f5, [%rd24];
	fma.rn.f32 	%f6, %f1, %f4, %f5;
	st.global.f32 	[%rd24], %f6;
	add.s32 	%r20, %r6, -1;
	setp.eq.s32 	%p7, %r14, %r20;
	selp.b64 	%rd25, -1, 1, %p7;
	add.s64 	%rd26, %rd25, %rd15;
	add.s64 	%rd27, %rd7, %rd2;
	mad.lo.s64 	%rd28, %rd26, %rd3, %rd27;
	shl.b64 	%rd29, %rd28, 2;
	add.s64 	%rd30, %rd1, %rd29;
	ld.global.f32 	%f7, [%rd30];
	ld.global.f32 	%f8, [%rd9];
	sub.f32 	%f9, %f7, %f8;
	add.s64 	%rd31, %rd17, %rd23;
	ld.global.f32 	%f10, [%rd31];
	fma.rn.f32 	%f11, %f1, %f9, %f10;
	st.global.f32 	[%rd31], %f11;
	add.s32 	%r21, %r5, -1;
	setp.ne.s32 	%p8, %r2, %r21;
	@%p8 bra 	$L__BB7_3;
	sub.s64 	%rd36, %rd7, %rd6;
	add.s64 	%rd37, %rd36, %rd5;
	shl.b64 	%rd38, %rd37, 2;
	add.s64 	%rd39, %rd1, %rd38;
	ld.global.f32 	%f17, [%rd39];
	ld.global.f32 	%f18, [%rd9];
	sub.f32 	%f19, %f17, %f18;
	add.s64 	%rd41, %rd4, %rd23;
	ld.global.f32 	%f20, [%rd41];
	fma.rn.f32 	%f21, %f1, %f19, %f20;
	st.global.f32 	[%rd41], %f21;
	bra.uni 	$L__BB7_4;
$L__BB7_3:
	shl.b64 	%rd32, %rd6, 2;
	add.s64 	%rd33, %rd9, %rd32;
	ld.global.f32 	%f12, [%rd33];
	ld.global.f32 	%f13, [%rd9];
	sub.f32 	%f14, %f12, %f13;
	add.s64 	%rd35, %rd4, %rd23;
	ld.global.f32 	%f15, [%rd35];
	fma.rn.f32 	%f16, %f1, %f14, %f15;
	st.global.f32 	[%rd35], %f16;
$L__BB7_4:
	ret;

}
	// .globl	Proj_funcPD3D_iso_kernel
.visible .entry Proj_funcPD3D_iso_kernel(
	.param .u64 .ptr .align 1 Proj_funcPD3D_iso_kernel_param_0,
	.param .u64 .ptr .align 1 Proj_funcPD3D_iso_kernel_param_1,
	.param .u64 .ptr .align 1 Proj_funcPD3D_iso_kernel_param_2,
	.param .u32 Proj_funcPD3D_iso_kernel_param_3,
	.param .u32 Proj_funcPD3D_iso_kernel_param_4,
	.param .u32 Proj_funcPD3D_iso_kernel_param_5
)
{
	.reg .pred 	%p<7>;
	.reg .b32 	%r<19>;
	.reg .b32 	%f<14>;
	.reg .b64 	%rd<18>;

	ld.param.u64 	%rd6, [Proj_funcPD3D_iso_kernel_param_0];
	ld.param.u64 	%rd7, [Proj_funcPD3D_iso_kernel_param_1];
	ld.param.u64 	%rd8, [Proj_funcPD3D_iso_kernel_param_2];
	ld.param.u32 	%r3, [Proj_funcPD3D_iso_kernel_param_3];
	ld.param.u32 	%r5, [Proj_funcPD3D_iso_kernel_param_4];
	ld.param.u32 	%r6, [Proj_funcPD3D_iso_kernel_param_5];
	mov.u32 	%r7, %ntid.x;
	mov.u32 	%r8, %ctaid.x;
	mov.u32 	%r9, %tid.x;
	mad.lo.s32 	%r10, %r7, %r8, %r9;
	cvt.u64.u32 	%rd1, %r10;
	mov.u32 	%r11, %ntid.y;
	mov.u32 	%r12, %ctaid.y;
	mov.u32 	%r13, %tid.y;
	mad.lo.s32 	%r14, %r11, %r12, %r13;
	mov.u32 	%r15, %ntid.z;
	mov.u32 	%r16, %ctaid.z;
	mov.u32 	%r17, %tid.z;
	mad.lo.s32 	%r2, %r15, %r16, %r17;
	cvt.s64.s32 	%rd2, %r3;
	setp.ge.s64 	%p1, %rd1, %rd2;
	setp.ge.s32 	%p2, %r14, %r5;
	or.pred  	%p3, %p1, %p2;
	setp.ge.s32 	%p4, %r2, %r6;
	or.pred  	%p5, %p3, %p4;
	@%p5 bra 	$L__BB8_3;
	cvta.to.global.u64 	%rd9, %rd6;
	cvta.to.global.u64 	%rd10, %rd7;
	cvta.to.global.u64 	%rd11, %rd8;
	cvt.u64.u32 	%rd12, %r2;
	cvt.u64.u32 	%rd13, %r14;
	mad.lo.s64 	%rd14, %rd2, %rd13, %rd1;
	mul.lo.s32 	%r18, %r5, %r3;
	cvt.s64.s32 	%rd15, %r18;
	mad.lo.s64 	%rd16, %rd15, %rd12, %rd14;
	shl.b64 	%rd17, %rd16, 2;
	add.s64 	%rd3, %rd9, %rd17;
	ld.global.f32 	%f1, [%rd3];
	add.s64 	%rd4, %rd10, %rd17;
	ld.global.f32 	%f3, [%rd4];
	mul.f32 	%f4, %f3, %f3;
	fma.rn.f32 	%f5, %f1, %f1, %f4;
	add.s64 	%rd5, %rd11, %rd17;
	ld.global.f32 	%f6, [%rd5];
	fma.rn.f32 	%f2, %f6, %f6, %f5;
	setp.leu.f32 	%p6, %f2, 0f3F800000;
	@%p6 bra 	$L__BB8_3;
	sqrt.rn.f32 	%f7, %f2;
	rcp.rn.f32 	%f8, %f7;
	mul.f32 	%f9, %f1, %f8;
	st.global.f32 	[%rd3], %f9;
	ld.global.f32 	%f10, [%rd4];
	mul.f32 	%f11, %f8, %f10;
	st.global.f32 	[%rd4], %f11;
	ld.global.f32 	%f12, [%rd5];
	mul.f32 	%f13, %f8, %f12;
	st.global.f32 	[%rd5], %f13;
$L__BB8_3:
	ret;

}
	// .globl	Proj_funcPD3D_aniso_kernel
.visible .entry Proj_funcPD3D_aniso_kernel(
	.param .u64 .ptr .align 1 Proj_funcPD3D_aniso_kernel_param_0,
	.param .u64 .ptr .align 1 Proj_funcPD3D_aniso_kernel_param_1,
	.param .u64 .ptr .align 1 Proj_funcPD3D_aniso_kernel_param_2,
	.param .u32 Proj_funcPD3D_aniso_kernel_param_3,
	.param .u32 Proj_funcPD3D_aniso_kernel_param_4,
	.param .u32 Proj_funcPD3D_aniso_kernel_param_5
)
{
	.reg .pred 	%p<9>;
	.reg .b32 	%r<19>;
	.reg .b32 	%f<15>;
	.reg .b64 	%rd<18>;

	ld.param.u64 	%rd3, [Proj_funcPD3D_aniso_kernel_param_0];
	ld.param.u64 	%rd4, [Proj_funcPD3D_aniso_kernel_param_1];
	ld.param.u64 	%rd5, [Proj_funcPD3D_aniso_kernel_param_2];
	ld.param.u32 	%r3, [Proj_funcPD3D_aniso_kernel_param_3];
	ld.param.u32 	%r5, [Proj_funcPD3D_aniso_kernel_param_4];
	ld.param.u32 	%r6, [Proj_funcPD3D_aniso_kernel_param_5];
	mov.u32 	%r7, %ntid.x;
	mov.u32 	%r8, %ctaid.x;
	mov.u32 	%r9, %tid.x;
	mad.lo.s32 	%r10, %r7, %r8, %r9;
	cvt.u64.u32 	%rd1, %r10;
	mov.u32 	%r11, %ntid.y;
	mov.u32 	%r12, %ctaid.y;
	mov.u32 	%r13, %tid.y;
	mad.lo.s32 	%r14, %r11, %r12, %r13;
	mov.u32 	%r15, %ntid.z;
	mov.u32 	%r16, %ctaid.z;
	mov.u32 	%r17, %tid.z;
	mad.lo.s32 	%r2, %r15, %r16, %r17;
	cvt.s64.s32 	%rd2, %r3;
	setp.ge.s64 	%p1, %rd1, %rd2;
	setp.ge.s32 	%p2, %r14, %r5;
	or.pred  	%p3, %p1, %p2;
	setp.ge.s32 	%p4, %r2, %r6;
	or.pred  	%p5, %p3, %p4;
	@%p5 bra 	$L__BB9_2;
	cvta.to.global.u64 	%rd6, %rd3;
	cvta.to.global.u64 	%rd7, %rd4;
	cvta.to.global.u64 	%rd8, %rd5;
	cvt.u64.u32 	%rd9, %r2;
	cvt.u64.u32 	%rd10, %r14;
	mad.lo.s64 	%rd11, %rd2, %rd10, %rd1;
	mul.lo.s32 	%r18, %r5, %r3;
	cvt.s64.s32 	%rd12, %r18;
	mad.lo.s64 	%rd13, %rd12, %rd9, %rd11;
	shl.b64 	%rd14, %rd13, 2;
	add.s64 	%rd15, %rd6, %rd14;
	ld.global.f32 	%f1, [%rd15];
	abs.f32 	%f2, %f1;
	add.s64 	%rd16, %rd7, %rd14;
	ld.global.f32 	%f3, [%rd16];
	abs.f32 	%f4, %f3;
	add.s64 	%rd17, %rd8, %rd14;
	ld.global.f32 	%f5, [%rd17];
	abs.f32 	%f6, %f5;
	setp.lt.f32 	%p6, %f2, 0f3F800000;
	selp.f32 	%f7, 0f3F800000, %f2, %p6;
	setp.lt.f32 	%p7, %f4, 0f3F800000;
	selp.f32 	%f8, 0f3F800000, %f4, %p7;
	setp.lt.f32 	%p8, %f6, 0f3F800000;
	selp.f32 	%f9, 0f3F800000, %f6, %p8;
	div.rn.f32 	%f10, %f1, %f7;
	st.global.f32 	[%rd15], %f10;
	ld.global.f32 	%f11, [%rd16];
	div.rn.f32 	%f12, %f11, %f8;
	st.global.f32 	[%rd16], %f12;
	ld.global.f32 	%f13, [%rd17];
	div.rn.f32 	%f14, %f13, %f9;
	st.global.f32 	[%rd17], %f14;
$L__BB9_2:
	ret;

}
	// .globl	DivProj3D_kernel
.visible .entry DivProj3D_kernel(
	.param .u64 .ptr .align 1 DivProj3D_kernel_param_0,
	.param .u64 .ptr .align 1 DivProj3D_kernel_param_1,
	.param .u64 .ptr .align 1 DivProj3D_kernel_param_2,
	.param .u64 .ptr .align 1 DivProj3D_kernel_param_3,
	.param .u64 .ptr .align 1 DivProj3D_kernel_param_4,
	.param .f32 DivProj3D_kernel_param_5,
	.param .f32 DivProj3D_kernel_param_6,
	.param .u32 DivProj3D_kernel_param_7,
	.param .u32 DivProj3D_kernel_param_8,
	.param .u32 DivProj3D_kernel_param_9
)
{
	.reg .pred 	%p<9>;
	.reg .b32 	%r<20>;
	.reg .b32 	%f<36>;
	.reg .b64 	%rd<44>;

	ld.param.u64 	%rd11, [DivProj3D_kernel_param_0];
	ld.param.u64 	%rd12, [DivProj3D_kernel_param_1];
	ld.param.u64 	%rd13, [DivProj3D_kernel_param_2];
	ld.param.u64 	%rd14, [DivProj3D_kernel_param_3];
	ld.param.u64 	%rd15, [DivProj3D_kernel_param_4];
	ld.param.f32 	%f10, [DivProj3D_kernel_param_5];
	ld.param.f32 	%f11, [DivProj3D_kernel_param_6];
	ld.param.u32 	%r3, [DivProj3D_kernel_param_7];
	ld.param.u32 	%r5, [DivProj3D_kernel_param_8];
	ld.param.u32 	%r6, [DivProj3D_kernel_param_9];
	cvta.to.global.u64 	%rd1, %rd15;
	cvta.to.global.u64 	%rd2, %rd14;
	cvta.to.global.u64 	%rd3, %rd13;
	mov.u32 	%r7, %ntid.x;
	mov.u32 	%r8, %ctaid.x;
	mov.u32 	%r9, %tid.x;
	mad.lo.s32 	%r10, %r7, %r8, %r9;
	cvt.u64.u32 	%rd4, %r10;
	mov.u32 	%r11, %ntid.y;
	mov.u32 	%r12, %ctaid.y;
	mov.u32 	%r13, %tid.y;
	mad.lo.s32 	%r14, %r11, %r12, %r13;
	mov.u32 	%r15, %ntid.z;
	mov.u32 	%r16, %ctaid.z;
	mov.u32 	%r17, %tid.z;
	mad.lo.s32 	%r2, %r15, %r16, %r17;
	cvt.s64.s32 	%rd5, %r3;
	setp.ge.s64 	%p1, %rd4, %rd5;
	setp.ge.s32 	%p2, %r14, %r5;
	or.pred  	%p3, %p1, %p2;
	setp.ge.s32 	%p4, %r2, %r6;
	or.pred  	%p5, %p3, %p4;
	@%p5 bra 	$L__BB10_11;
	cvt.u32.u64 	%r18, %rd4;
	cvt.u64.u32 	%rd16, %r2;
	cvt.u64.u32 	%rd17, %r14;
	mul.lo.s64 	%rd6, %rd5, %rd17;
	add.s64 	%rd7, %rd6, %rd4;
	mul.lo.s32 	%r19, %r5, %r3;
	cvt.s64.s32 	%rd8, %r19;
	mul.lo.s64 	%rd9, %rd8, %rd16;
	add.s64 	%rd10, %rd9, %rd7;
	setp.ne.s32 	%p6, %r18, 0;
	@%p6 bra 	$L__BB10_3;
	shl.b64 	%rd20, %rd10, 2;
	add.s64 	%rd21, %rd3, %rd20;
	ld.global.f32 	%f15, [%rd21];
	neg.f32 	%f33, %f15;
	bra.uni 	$L__BB10_4;
$L__BB10_3:
	shl.b64 	%rd18, %rd10, 2;
	add.s64 	%rd19, %rd3, %rd18;
	ld.global.f32 	%f12, [%rd19];
	ld.global.f32 	%f13, [%rd19+-4];
	sub.f32 	%f14, %f12, %f13;
	neg.f32 	%f33, %f14;
$L__BB10_4:
	setp.ne.s32 	%p7, %r14, 0;
	@%p7 bra 	$L__BB10_6;
	shl.b64 	%rd29, %rd10, 2;
	add.s64 	%rd30, %rd2, %rd29;
	ld.global.f32 	%f19, [%rd30];
	neg.f32 	%f34, %f19;
	bra.uni 	$L__BB10_7;
$L__BB10_6:
	sub.s64 	%rd22, %rd6, %rd5;
	add.s64 	%rd23, %rd22, %rd4;
	add.s64 	%rd24, %rd23, %rd9;
	shl.b64 	%rd25, %rd10, 2;
	add.s64 	%rd26, %rd2, %rd25;
	ld.global.f32 	%f16, [%rd26];
	shl.b64 	%rd27, %rd24, 2;
	add.s64 	%rd28, %rd2, %rd27;
	ld.global.f32 	%f17, [%rd28];
	sub.f32 	%f18, %f16, %f17;
	neg.f32 	%f34, %f18;
$L__BB10_7:
	setp.ne.s32 	%p8, %r2, 0;
	@%p8 bra 	$L__BB10_9;
	shl.b64 	%rd37, %rd10, 2;
	add.s64 	%rd38, %rd1, %rd37;
	ld.global.f32 	%f23, [%rd38];
	neg.f32 	%f35, %f23;
	bra.uni 	$L__BB10_10;
$L__BB10_9:
	sub.s64 	%rd31, %rd9, %rd8;
	add.s64 	%rd32, %rd31, %rd7;
	shl.b64 	%rd33, %rd10, 2;
	add.s64 	%rd34, %rd1, %rd33;
	ld.global.f32 	%f20, [%rd34];
	shl.b64 	%rd35, %rd32, 2;
	add.s64 	%rd36, %rd1, %rd35;
	ld.global.f32 	%f21, [%rd36];
	sub.f32 	%f22, %f20, %f21;
	neg.f32 	%f35, %f22;
$L__BB10_10:
	add.f32 	%f24, %f33, %f34;
	add.f32 	%f25, %f24, %f35;
	cvta.to.global.u64 	%rd39, %rd11;
	shl.b64 	%rd40, %rd10, 2;
	add.s64 	%rd41, %rd39, %rd40;
	ld.global.f32 	%f26, [%rd41];
	mul.f32 	%f27, %f11, %f25;
	sub.f32 	%f28, %f26, %f27;
	cvta.to.global.u64 	%rd42, %rd12;
	add.s64 	%rd43, %rd42, %rd40;
	ld.global.f32 	%f29, [%rd43];
	fma.rn.f32 	%f30, %f10, %f29, %f28;
	add.f32 	%f31, %f10, 0f3F800000;
	div.rn.f32 	%f32, %f30, %f31;
	st.global.f32 	[%rd41], %f32;
$L__BB10_11:
	ret;

}
	// .globl	PDnonneg3D_kernel
.visible .entry PDnonneg3D_kernel(
	.param .u64 .ptr .align 1 PDnonneg3D_kernel_param_0,
	.param .u32 PDnonneg3D_kernel_param_1,
	.param .u32 PDnonneg3D_kernel_param_2,
	.param .u32 PDnonneg3D_kernel_param_3
)
{
	.reg .pred 	%p<8>;
	.reg .b32 	%r<21>;
	.reg .b32 	%f<2>;
	.reg .b64 	%rd<13>;

	ld.param.u64 	%rd5, [PDnonneg3D_kernel_param_0];
	ld.param.u32 	%r3, [PDnonneg3D_kernel_param_1];
	ld.param.u32 	%r6, [PDnonneg3D_kernel_param_2];
	ld.param.u32 	%r5, [PDnonneg3D_kernel_param_3];
	mov.u32 	%r7, %ntid.x;
	mov.u32 	%r8, %ctaid.x;
	mov.u32 	%r9, %tid.x;
	mad.lo.s32 	%r10, %r7, %r8, %r9;
	cvt.u64.u32 	%rd1, %r10;
	mov.u32 	%r11, %ntid.y;
	mov.u32 	%r12, %ctaid.y;
	mov.u32 	%r13, %tid.y;
	mad.lo.s32 	%r14, %r11, %r12, %r13;
	mov.u32 	%r15, %ntid.z;
	mov.u32 	%r16, %ctaid.z;
	mov.u32 	%r17, %tid.z;
	mad.lo.s32 	%r2, %r15, %r16, %r17;
	cvt.s64.s32 	%rd2, %r3;
	setp.ge.s64 	%p1, %rd1, %rd2;
	setp.ge.s32 	%p2, %r14, %r6;
	or.pred  	%p3, %p1, %p2;
	setp.ge.s32 	%p4, %r2, %r5;
	or.pred  	%p5, %p3, %p4;
	@%p5 bra 	$L__BB11_4;
	cvt.u64.u32 	%rd6, %r2;
	cvt.u64.u32 	%rd7, %r14;
	mad.lo.s64 	%rd8, %rd2, %rd7, %rd1;
	mul.lo.s32 	%r18, %r6, %r3;
	cvt.s64.s32 	%rd9, %r18;
	mad.lo.s64 	%rd3, %rd9, %rd6, %rd8;
	mul.lo.s32 	%r19, %r18, %r5;
	cvt.s64.s32 	%rd10, %r19;
	setp.ge.s64 	%p6, %rd3, %rd10;
	@%p6 bra 	$L__BB11_4;
	cvta.to.global.u64 	%rd11, %rd5;
	shl.b64 	%rd12, %rd3, 2;
	add.s64 	%rd4, %rd11, %rd12;
	ld.global.f32 	%f1, [%rd4];
	setp.geu.f32 	%p7, %f1, 0f00000000;
	@%p7 bra 	$L__BB11_4;
	mov.b32 	%r20, 0;
	st.global.u32 	[%rd4], %r20;
$L__BB11_4:
	ret;

}
	// .globl	PDcopy_kernel2D
.visible .entry PDcopy_kernel2D(
	.param .u64 .ptr .align 1 PDcopy_kernel2D_param_0,
	.param .u64 .ptr .align 1 PDcopy_kernel2D_param_1,
	.param .u32 PDcopy_kernel2D_param_2,
	.param .u32 PDcopy_kernel2D_param_3
)
{
	.reg .pred 	%p<5>;
	.reg .b32 	%r<14>;
	.reg .b32 	%f<2>;
	.reg .b64 	%rd<13>;

	ld.param.u64 	%rd4, [PDcopy_kernel2D_param_0];
	ld.param.u64 	%rd5, [PDcopy_kernel2D_param_1];
	ld.param.u32 	%r2, [PDcopy_kernel2D_param_2];
	ld.param.u32 	%r4, [PDcopy_kernel2D_param_3];
	mov.u32 	%r5, %ntid.x;
	mov.u32 	%r6, %ctaid.x;
	mov.u32 	%r7, %tid.x;
	mad.lo.s32 	%r8, %r5, %r6, %r7;
	cvt.u64.u32 	%rd1, %r8;
	mov.u32 	%r9, %ntid.y;
	mov.u32 	%r10, %ctaid.y;
	mov.u32 	%r11, %tid.y;
	mad.lo.s32 	%r12, %r9, %r10, %r11;
	cvt.s64.s32 	%rd2, %r2;
	setp.ge.s64 	%p1, %rd1, %rd2;
	setp.ge.s32 	%p2, %r12, %r4;
	or.pred  	%p3, %p1, %p2;
	@%p3 bra 	$L__BB12_3;
	cvt.u64.u32 	%rd6, %r12;
	mad.lo.s64 	%rd3, %rd2, %rd6, %rd1;
	mul.lo.s32 	%r13, %r4, %r2;
	cvt.s64.s32 	%rd7, %r13;
	setp.ge.s64 	%p4, %rd3, %rd7;
	@%p4 bra 	$L__BB12_3;
	cvta.to.global.u64 	%rd8, %rd4;
	shl.b64 	%rd9, %rd3, 2;
	add.s64 	%rd10, %rd8, %rd9;
	ld.global.f32 	%f1, [%rd10];
	cvta.to.global.u64 	%rd11, %rd5;
	add.s64 	%rd12, %rd11, %rd9;
	st.global.f32 	[%rd12], %f1;
$L__BB12_3:
	ret;

}
	// .globl	PDcopy_kernel3D
.visible .entry PDcopy_kernel3D(
	.param .u64 .ptr .align 1 PDcopy_kernel3D_param_0,
	.param .u64 .ptr .align 1 PDcopy_kernel3D_param_1,
	.param .u32 PDcopy_kernel3D_param_2,
	.param .u32 PDcopy_kernel3D_param_3,
	.param .u32 PDcopy_kernel3D_param_4
)
{
	.reg .pred 	%p<7>;
	.reg .b32 	%r<20>;
	.reg .b32 	%f<2>;
	.reg .b64 	%rd<16>;

	ld.param.u64 	%rd4, [PDcopy_kernel3D_param_0];
	ld.param.u64 	%rd5, [PDcopy_kernel3D_param_1];
	ld.param.u32 	%r3, [PDcopy_kernel3D_param_2];
	ld.param.u32 	%r6, [PDcopy_kernel3D_param_3];
	ld.param.u32 	%r5, [PDcopy_kernel3D_param_4];
	mov.u32 	%r7, %ntid.x;
	mov.u32 	%r8, %ctaid.x;
	mov.u32 	%r9, %tid.x;
	mad.lo.s32 	%r10, %r7, %r8, %r9;
	cvt.u64.u32 	%rd1, %r10;
	mov.u32 	%r11, %ntid.y;
	mov.u32 	%r12, %ctaid.y;
	mov.u32 	%r13, %tid.y;
	mad.lo.s32 	%r14, %r11, %r12, %r13;
	mov.u32 	%r15, %ntid.z;
	mov.u32 	%r16, %ctaid.z;
	mov.u32 	%r17, %tid.z;
	mad.lo.s32 	%r2, %r15, %r16, %r17;
	cvt.s64.s32 	%rd2, %r3;
	setp.ge.s64 	%p1, %rd1, %rd2;
	setp.ge.s32 	%p2, %r14, %r6;
	or.pred  	%p3, %p1, %p2;
	setp.ge.s32 	%p4, %r2, %r5;
	or.pred  	%p5, %p3, %p4;
	@%p5 bra 	$L__BB13_3;
	cvt.u64.u32 	%rd6, %r2;
	cvt.u64.u32 	%rd7, %r14;
	mad.lo.s64 	%rd8, %rd2, %rd7, %rd1;
	mul.lo.s32 	%r18, %r6, %r3;
	cvt.s64.s32 	%rd9, %r18;
	mad.lo.s64 	%rd3, %rd9, %rd6, %rd8;
	mul.lo.s32 	%r19, %r18, %r5;
	cvt.s64.s32 	%rd10, %r19;
	setp.ge.s64 	%p6, %rd3, %rd10;
	@%p6 bra 	$L__BB13_3;
	cvta.to.global.u64 	%rd11, %rd4;
	shl.b64 	%rd12, %rd3, 2;
	add.s64 	%rd13, %rd11, %rd12;
	ld.global.f32 	%f1, [%rd13];
	cvta.to.global.u64 	%rd14, %rd5;
	add.s64 	%rd15, %rd14, %rd12;
	st.global.f32 	[%rd15], %f1;
$L__BB13_3:
	ret;

}
	// .globl	getU2D_kernel
.visible .entry getU2D_kernel(
	.param .u64 .ptr .align 1 getU2D_kernel_param_0,
	.param .u64 .ptr .align 1 getU2D_kernel_param_1,
	.param .f32 getU2D_kernel_param_2,
	.param .u32 getU2D_kernel_param_3,
	.param .u32 getU2D_kernel_param_4
)
{
	.reg .pred 	%p<5>;
	.reg .b32 	%r<14>;
	.reg .b32 	%f<6>;
	.reg .b64 	%rd<13>;

	ld.param.u64 	%rd4, [getU2D_kernel_param_0];
	ld.param.u64 	%rd5, [getU2D_kernel_param_1];
	ld.param.f32 	%f1, [getU2D_kernel_param_2];
	ld.param.u32 	%r2, [getU2D_kernel_param_3];
	ld.param.u32 	%r4, [getU2D_kernel_param_4];
	mov.u32 	%r5, %ntid.x;
	mov.u32 	%r6, %ctaid.x;
	mov.u32 	%r7, %tid.x;
	mad.lo.s32 	%r8, %r5, %r6, %r7;
	cvt.u64.u32 	%rd1, %r8;
	mov.u32 	%r9, %ntid.y;
	mov.u32 	%r10, %ctaid.y;
	mov.u32 	%r11, %tid.y;
	mad.lo.s32 	%r12, %r9, %r10, %r11;
	cvt.s64.s32 	%rd2, %r2;
	setp.ge.s64 	%p1, %rd1, %rd2;
	setp.ge.s32 	%p2, %r12, %r4;
	or.pred  	%p3, %p1, %p2;
	@%p3 bra 	$L__BB14_3;
	cvt.u64.u32 	%rd6, %r12;
	mad.lo.s64 	%rd3, %rd2, %rd6, %rd1;
	mul.lo.s32 	%r13, %r4, %r2;
	cvt.s64.s32 	%rd7, %r13;
	setp.ge.s64 	%p4, %rd3, %rd7;
	@%p4 bra 	$L__BB14_3;
	cvta.to.global.u64 	%rd8, %rd4;
	shl.b64 	%rd9, %rd3, 2;
	add.s64 	%rd10, %rd8, %rd9;
	ld.global.f32 	%f2, [%rd10];
	cvta.to.global.u64 	%rd11, %rd5;
	add.s64 	%rd12, %rd11, %rd9;
	ld.global.f32 	%f3, [%rd12];
	sub.f32 	%f4, %f2, %f3;
	fma.rn.f32 	%f5, %f1, %f4, %f2;
	st.global.f32 	[%rd10], %f5;
$L__BB14_3:
	ret;

}
	// .globl	getU3D_kernel
.visible .entry getU3D_kernel(
	.param .u64 .ptr .align 1 getU3D_kernel_param_0,
	.param .u64 .ptr .align 1 getU3D_kernel_param_1,
	.param .f32 getU3D_kernel_param_2,
	.param .u32 getU3D_kernel_param_3,
	.param .u32 getU3D_kernel_param_4,
	.param .u32 getU3D_kernel_param_5
)
{
	.reg .pred 	%p<7>;
	.reg .b32 	%r<20>;
	.reg .b32 	%f<6>;
	.reg .b64 	%rd<16>;

	ld.param.u64 	%rd4, [getU3D_kernel_param_0];
	ld.param.u64 	%rd5, [getU3D_kernel_param_1];
	ld.param.f32 	%f1, [getU3D_kernel_param_2];
	ld.param.u32 	%r3, [getU3D_kernel_param_3];
	ld.param.u32 	%r6, [getU3D_kernel_param_4];
	ld.param.u32 	%r5, [getU3D_kernel_param_5];
	mov.u32 	%r7, %ntid.x;
	mov.u32 	%r8, %ctaid.x;
	mov.u32 	%r9, %tid.x;
	mad.lo.s32 	%r10, %r7, %r8, %r9;
	cvt.u64.u32 	%rd1, %r10;
	mov.u32 	%r11, %ntid.y;
	mov.u32 	%r12, %ctaid.y;
	mov.u32 	%r13, %tid.y;
	mad.lo.s32 	%r14, %r11, %r12, %r13;
	mov.u32 	%r15, %ntid.z;
	mov.u32 	%r16, %ctaid.z;
	mov.u32 	%r17, %tid.z;
	mad.lo.s32 	%r2, %r15, %r16, %r17;
	cvt.s64.s32 	%rd2, %r3;
	setp.ge.s64 	%p1, %rd1, %rd2;
	setp.ge.s32 	%p2, %r14, %r6;
	or.pred  	%p3, %p1, %p2;
	setp.ge.s32 	%p4, %r2, %r5;
	or.pred  	%p5, %p3, %p4;
	@%p5 bra 	$L__BB15_3;
	cvt.u64.u32 	%rd6, %r2;
	cvt.u64.u32 	%rd7, %r14;
	mad.lo.s64 	%rd8, %rd2, %rd7, %rd1;
	mul.lo.s32 	%r18, %r6, %r3;
	cvt.s64.s32 	%rd9, %r18;
	mad.lo.s64 	%rd3, %rd9, %rd6, %rd8;
	mul.lo.s32 	%r19, %r18, %r5;
	cvt.s64.s32 	%rd10, %r19;
	setp.ge.s64 	%p6, %rd3, %rd10;
	@%p6 bra 	$L__BB15_3;
	cvta.to.global.u64 	%rd11, %rd4;
	shl.b64 	%rd12, %rd3, 2;
	add.s64 	%rd13, %rd11, %rd12;
	ld.global.f32 	%f2, [%rd13];
	cvta.to.global.u64 	%rd14, %rd5;
	add.s64 	%rd15, %rd14, %rd12;
	ld.global.f32 	%f3, [%rd15];
	sub.f32 	%f4, %f2, %f3;
	fma.rn.f32 	%f5, %f1, %f4, %f2;
	st.global.f32 	[%rd13], %f5;
$L__BB15_3:
	ret;

}
	// .globl	PDResidCalc2D_kernel
.visible .entry PDResidCalc2D_kernel(
	.param .u64 .ptr .align 1 PDResidCalc2D_kernel_param_0,
	.param .u64 .ptr .align 1 PDResidCalc2D_kernel_param_1,
	.param .u64 .ptr .align 1 PDResidCalc2D_kernel_param_2,
	.param .u32 PDResidCalc2D_kernel_param_3,
	.param .u32 PDResidCalc2D_kernel_param_4
)
{
	.reg .pred 	%p<5>;
	.reg .b32 	%r<14>;
	.reg .b32 	%f<4>;
	.reg .b64 	%rd<16>;

	ld.param.u64 	%rd4, [PDResidCalc2D_kernel_param_0];
	ld.param.u64 	%rd5, [PDResidCalc2D_kernel_param_1];
	ld.param.u64 	%rd6, [PDResidCalc2D_kernel_param_2];
	ld.param.u32 	%r2, [PDResidCalc2D_kernel_param_3];
	ld.param.u32 	%r4, [PDResidCalc2D_kernel_param_4];
	mov.u32 	%r5, %ntid.x;
	mov.u32 	%r6, %ctaid.x;
	mov.u32 	%r7, %tid.x;
	mad.lo.s32 	%r8, %r5, %r6, %r7;
	cvt.u64.u32 	%rd1, %r8;
	mov.u32 	%r9, %ntid.y;
	mov.u32 	%r10, %ctaid.y;
	mov.u32 	%r11, %tid.y;
	mad.lo.s32 	%r12, %r9, %r10, %r11;
	cvt.s64.s32 	%rd2, %r2;
	setp.ge.s64 	%p1, %rd1, %rd2;
	setp.ge.s32 	%p2, %r12, %r4;
	or.pred  	%p3, %p1, %p2;
	@%p3 bra 	$L__BB16_3;
	cvt.u64.u32 	%rd7, %r12;
	mad.lo.s64 	%rd3, %rd2, %rd7, %rd1;
	mul.lo.s32 	%r13, %r4, %r2;
	cvt.s64.s32 	%rd8, %r13;
	setp.ge.s64 	%p4, %rd3, %rd8;
	@%p4 bra 	$L__BB16_3;
	cvta.to.global.u64 	%rd9, %rd4;
	shl.b64 	%rd10, %rd3, 2;
	add.s64 	%rd11, %rd9, %rd10;
	ld.global.f32 	%f1, [%rd11];
	cvta.to.global.u64 	%rd12, %rd5;
	add.s64 	%rd13, %rd12, %rd10;
	ld.global.f32 	%f2, [%rd13];
	sub.f32 	%f3, %f1, %f2;
	cvta.to.global.u64 	%rd14, %rd6;
	add.s64 	%rd15, %rd14, %rd10;
	st.global.f32 	[%rd15], %f3;
$L__BB16_3:
	ret;

}
	// .globl	PDResidCalc3D_kernel
.visible .entry PDResidCalc3D_kernel(
	.param .u64 .ptr .align 1 PDResidCalc3D_kernel_param_0,
	.param .u64 .ptr .align 1 PDResidCalc3D_kernel_param_1,
	.param .u64 .ptr .align 1 PDResidCalc3D_kernel_param_2,
	.param .u32 PDResidCalc3D_kernel_param_3,
	.param .u32 PDResidCalc3D_kernel_param_4,
	.param .u32 PDResidCalc3D_kernel_param_5
)
{
	.reg .pred 	%p<7>;
	.reg .b32 	%r<20>;
	.reg .b32 	%f<4>;
	.reg .b64 	%rd<19>;

	ld.param.u64 	%rd4, [PDResidCalc3D_kernel_param_0];
	ld.param.u64 	%rd5, [PDResidCalc3D_kernel_param_1];
	ld.param.u64 	%rd6, [PDResidCalc3D_kernel_param_2];
	ld.param.u32 	%r3, [PDResidCalc3D_kernel_param_3];
	ld.param.u32 	%r6, [PDResidCalc3D_kernel_param_4];
	ld.param.u32 	%r5, [PDResidCalc3D_kernel_param_5];
	mov.u32 	%r7, %ntid.x;
	mov.u32 	%r8, %ctaid.x;
	mov.u32 	%r9, %tid.x;
	mad.lo.s32 	%r10, %r7, %r8, %r9;
	cvt.u64.u32 	%rd1, %r10;
	mov.u32 	%r11, %ntid.y;
	mov.u32 	%r12, %ctaid.y;
	mov.u32 	%r13, %tid.y;
	mad.lo.s32 	%r14, %r11, %r12, %r13;
	mov.u32 	%r15, %ntid.z;
	mov.u32 	%r16, %ctaid.z;
	mov.u32 	%r17, %tid.z;
	mad.lo.s32 	%r2, %r15, %r16, %r17;
	cvt.s64.s32 	%rd2, %r3;
	setp.ge.s64 	%p1, %rd1, %rd2;
	setp.ge.s32 	%p2, %r14, %r6;
	or.pred  	%p3, %p1, %p2;
	setp.ge.s32 	%p4, %r2, %r5;
	or.pred  	%p5, %p3, %p4;
	@%p5 bra 	$L__BB17_3;
	cvt.u64.u32 	%rd7, %r2;
	cvt.u64.u32 	%rd8, %r14;
	mad.lo.s64 	%rd9, %rd2, %rd8, %rd1;
	mul.lo.s32 	%r18, %r6, %r3;
	cvt.s64.s32 	%rd10, %r18;
	mad.lo.s64 	%rd3, %rd10, %rd7, %rd9;
	mul.lo.s32 	%r19, %r18, %r5;
	cvt.s64.s32 	%rd11, %r19;
	setp.ge.s64 	%p6, %rd3, %rd11;
	@%p6 bra 	$L__BB17_3;
	cvta.to.global.u64 	%rd12, %rd4;
	shl.b64 	%rd13, %rd3, 2;
	add.s64 	%rd14, %rd12, %rd13;
	ld.global.f32 	%f1, [%rd14];
	cvta.to.global.u64 	%rd15, %rd5;
	add.s64 	%rd16, %rd15, %rd13;
	ld.global.f32 	%f2, [%rd16];
	sub.f32 	%f3, %f1, %f2;
	cvta.to.global.u64 	%rd17, %rd6;
	add.s64 	%rd18, %rd17, %rd13;
	st.global.f32 	[%rd18], %f3;
$L__BB17_3:
	ret;

}


// ===== COMPILED SASS (sm_100) =====

	.target	sm_100

	.elftype	@"ET_EXEC"


//--------------------- .note.nv.tkinfo           --------------------------
	.section	.note.nv.tkinfo,"",@"SHT_NOTE"
	.sectionflags	@"SHF_NOTE_NV_TKINFO"
	.tkinfo
        /*0018*/ 	.word	0x00000002
        /*0030*/ 	.string	""
        /*0030*/ 	.string	"ptxas"
        /*0030*/ 	.string	"Cuda compilation tools, release 13.0, V13.0.88"
        /*0030*/ 	.string	"Build cuda_13.0.r13.0/compiler.36424714_0"
        /*0030*/ 	.string	"-arch sm_100 -m 64 "



//--------------------- .note.nv.cuinfo           --------------------------
	.section	.note.nv.cuinfo,"",@"SHT_NOTE"
	.sectionflags	@"SHF_NOTE_NV_CUINFO"
        /*0018*/ 	.short	0x0002
        /*001a*/ 	.short	0x0064
        /*001c*/ 	.short	0x0082
	.zero		2


//--------------------- .nv.info                  --------------------------
	.section	.nv.info,"",@"SHT_CUDA_INFO"
	.align	4


	//----- nvinfo : EIATTR_REGCOUNT
	.align		4
        /*0000*/ 	.byte	0x04, 0x2f
        /*0002*/ 	.short	(.L_1 - .L_0)
	.align		4
.L_0:
        /*0004*/ 	.word	index@(primal_dual_for_total_variation_2D)
        /*0008*/ 	.word	0x00000004


	//----- nvinfo : EIATTR_FRAME_SIZE
	.align		4
.L_1:
        /*000c*/ 	.byte	0x04, 0x11
        /*000e*/ 	.short	(.L_3 - .L_2)
	.align		4
.L_2:
        /*0010*/ 	.word	index@(primal_dual_for_total_variation_2D)
        /*0014*/ 	.word	0x00000000


	//----- nvinfo : EIATTR_REGCOUNT
	.align		4
.L_3:
        /*0018*/ 	.byte	0x04, 0x2f
        /*001a*/ 	.short	(.L_5 - .L_4)
	.align		4
.L_4:
        /*001c*/ 	.word	index@(dualPD_kernel)
        /*0020*/ 	.word	0x00000014


	//----- nvinfo : EIATTR_FRAME_SIZE
	.align		4
.L_5:
        /*0024*/ 	.byte	0x04, 0x11
        /*0026*/ 	.short	(.L_7 - .L_6)
	.align		4
.L_6:
        /*0028*/ 	.word	index@(dualPD_kernel)
        /*002c*/ 	.word	0x00000000


	//----- nvinfo : EIATTR_REGCOUNT
	.align		4
.L_7:
        /*0030*/ 	.byte	0x04, 0x2f
        /*0032*/ 	.short	(.L_9 - .L_8)
	.align		4
.L_8:
        /*0034*/ 	.word	index@(Proj_funcPD2D_iso_kernel)
        /*0038*/ 	.word	0x00000013


	//----- nvinfo : EIATTR_FRAME_SIZE
	.align		4
.L_9:
        /*003c*/ 	.byte	0x04, 0x11
        /*003e*/ 	.short	(.L_11 - .L_10)
	.align		4
.L_10:
        /*0040*/ 	.word	index@($__internal_8_$__cuda_sm3x_div_rn_noftz_f32_slowpath)
        /*0044*/ 	.word	0x00000000


	//----- nvinfo : EIATTR_FRAME_SIZE
	.align		4
.L_11:
        /*0048*/ 	.byte	0x04, 0x11
        /*004a*/ 	.short	(.L_13 - .L_12)
	.align		4
.L_12:
        /*004c*/ 	.word	index@($__internal_7_$__cuda_sm20_sqrt_rn_f32_slowpath)
        /*0050*/ 	.word	0x00000000


	//----- nvinfo : EIATTR_FRAME_SIZE
	.align		4
.L_13:
        /*0054*/ 	.byte	0x04, 0x11
        /*0056*/ 	.short	(.L_15 - .L_14)
	.align		4
.L_14:
        /*0058*/ 	.word	index@(Proj_funcPD2D_iso_kernel)
        /*005c*/ 	.word	0x00000000


	//----- nvinfo : EIATTR_REGCOUNT
	.align		4
.L_15:
        /*0060*/ 	.byte	0x04, 0x2f
        /*0062*/ 	.short	(.L_17 - .L_16)
	.align		4
.L_16:
        /*0064*/ 	.word	index@(Proj_funcPD2D_aniso_kernel)
        /*0068*/ 	.word	0x00000013


	//----- nvinfo : EIATTR_FRAME_SIZE
	.align		4
.L_17:
        /*006c*/ 	.byte	0x04, 0x11
        /*006e*/ 	.short	(.L_19 - .L_18)
	.align		4
.L_18:
        /*0070*/ 	.word	index@($__internal_6_$__cuda_sm3x_div_rn_noftz_f32_slowpath)
        /*0074*/ 	.word	0x00000000


	//----- nvinfo : EIATTR_FRAME_SIZE
	.align		4
.L_19:
        /*0078*/ 	.byte	0x04, 0x11
        /*007a*/ 	.short	(.L_21 - .L_20)
	.align		4
.L_20:
        /*007c*/ 	.word	index@(Proj_funcPD2D_aniso_kernel)
        /*0080*/ 	.word	0x00000000


	//----- nvinfo : EIATTR_REGCOUNT
	.align		4
.L_21:
        /*0084*/ 	.byte	0x04, 0x2f
        /*0086*/ 	.short	(.L_23 - .L_22)
	.align		4
.L_22:
        /*0088*/ 	.word	index@(DivProj2D_kernel)
        /*008c*/ 	.word	0x0000001a


	//----- nvinfo : EIATTR_FRAME_SIZE
	.align		4
.L_23:
        /*0090*/ 	.byte	0x04, 0x11
        /*0092*/ 	.short	(.L_25 - .L_24)
	.align		4
.L_24:
        /*0094*/ 	.word	index@($__internal_5_$__cuda_sm20_div_rn_f64_full)
        /*0098*/ 	.word	0x00000000


	//----- nvinfo : EIATTR_FRAME_SIZE
	.align		4
.L_25:
        /*009c*/ 	.byte	0x04, 0x11
        /*009e*/ 	.short	(.L_27 - .L_26)
	.align		4
.L_26:
        /*00a0*/ 	.word	index@(DivProj2D_kernel)
        /*00a4*/ 	.word	0x00000000


	//----- nvinfo : EIATTR_REGCOUNT
	.align		4
.L_27:
        /*00a8*/ 	.byte	0x04, 0x2f
        /*00aa*/ 	.short	(.L_29 - .L_28)
	.align		4
.L_28:
        /*00ac*/ 	.word	index@(PDnonneg2D_kernel)
        /*00b0*/ 	.word	0x0000000a


	//----- nvinfo : EIATTR_FRAME_SIZE
	.align		4
.L_29:
        /*00b4*/ 	.byte	0x04, 0x11
        /*00b6*/ 	.short	(.L_31 - .L_30)
	.align		4
.L_30:
        /*00b8*/ 	.word	index@(PDnonneg2D_kernel)
        /*00bc*/ 	.word	0x00000000


	//----- nvinfo : EIATTR_REGCOUNT
	.align		4
.L_31:
        /*00c0*/ 	.byte	0x04, 0x2f
        /*00c2*/ 	.short	(.L_33 - .L_32)
	.align		4
.L_32:
        /*00c4*/ 	.word	index@(primal_dual_for_total_variation_3D)
        /*00c8*/ 	.word	0x00000016


	//----- nvinfo : EIATTR_FRAME_SIZE
	.align		4
.L_33:
        /*00cc*/ 	.byte	0x04, 0x11
        /*00ce*/ 	.short	(.L_35 - .L_34)
	.align		4
.L_34:
        /*00d0*/ 	.word	index@($__internal_4_$__cuda_sm3x_div_rn_noftz_f32_slowpath)
        /*00d4*/ 	.word	0x00000000


	//----- nvinfo : EIATTR_FRAME_SIZE
	.align		4
.L_35:
        /*00d8*/ 	.byte	0x04, 0x11
        /*00da*/ 	.short	(.L_37 - .L_36)
	.align		4
.L_36:
        /*00dc*/ 	.word	index@(primal_dual_for_total_variation_3D)
        /*00e0*/ 	.word	0x00000000


	//----- nvinfo : EIATTR_REGCOUNT
	.align		4
.L_37:
        /*00e4*/ 	.byte	0x04, 0x2f
        /*00e6*/ 	.short	(.L_39 - .L_38)
	.align		4
.L_38:
        /*00e8*/ 	.word	index@(dualPD3D_kernel)
        /*00ec*/ 	.word	0x0000001c


	//----- nvinfo : EIATTR_FRAME_SIZE
	.align		4
.L_39:
        /*00f0*/ 	.byte	0x04, 0x11
        /*00f2*/ 	.short	(.L_41 - .L_40)
	.align		4
.L_40:
        /*00f4*/ 	.word	index@(dualPD3D_kernel)
        /*00f8*/ 	.word	0x00000000


	//----- nvinfo : EIATTR_REGCOUNT
	.align		4
.L_41:
        /*00fc*/ 	.byte	0x04, 0x2f
        /*00fe*/ 	.short	(.L_43 - .L_42)
	.align		4
.L_42:
        /*0100*/ 	.word	index@(Proj_funcPD3D_iso_kernel)
        /*0104*/ 	.word	0x00000014


	//----- nvinfo : EIATTR_FRAME_SIZE
	.align		4
.L_43:
        /*0108*/ 	.byte	0x04, 0x11
        /*010a*/ 	.short	(.L_45 - .L_44)
	.align		4
.L_44:
        /*010c*/ 	.word	index@($__internal_3_$__cuda_sm20_sqrt_rn_f32_slowpath)
        /*0110*/ 	.word	0x00000000


	//----- nvinfo : EIATTR_FRAME_SIZE
	.align		4
.L_45:
        /*0114*/ 	.byte	0x04, 0x11
        /*0116*/ 	.short	(.L_47 - .L_46)
	.align		4
.L_46:
        /*0118*/ 	.word	index@($__internal_2_$__cuda_sm20_rcp_rn_f32_slowpath)
        /*011c*/ 	.word	0x00000000


	//----- nvinfo : EIATTR_FRAME_SIZE
	.align		4
.L_47:
        /*0120*/ 	.byte	0x04, 0x11
        /*0122*/ 	.short	(.L_49 - .L_48)
	.align		4
.L_48:
        /*0124*/ 	.word	index@(Proj_funcPD3D_iso_kernel)
        /*0128*/ 	.word	0x00000000


	//----- nvinfo : EIATTR_REGCOUNT
	.align		4
.L_49:
        /*012c*/ 	.byte	0x04, 0x2f
        /*012e*/ 	.short	(.L_51 - .L_50)
	.align		4
.L_50:
        /*0130*/ 	.word	index@(Proj_funcPD3D_aniso_kernel)
        /*0134*/ 	.word	0x00000016


	//----- nvinfo : EIATTR_FRAME_SIZE
	.align		4
.L_51:
        /*0138*/ 	.byte	0x04, 0x11
        /*013a*/ 	.short	(.L_53 - .L_52)
	.align		4
.L_52:
        /*013c*/ 	.word	index@($__internal_1_$__cuda_sm3x_div_rn_noftz_f32_slowpath)
        /*0140*/ 	.word	0x00000000


	//----- nvinfo : EIATTR_FRAME_SIZE
	.align		4
.L_53:
        /*0144*/ 	.byte	0x04, 0x11
        /*0146*/ 	.short	(.L_55 - .L_54)
	.align		4
.L_54:
        /*0148*/ 	.word	index@(Proj_funcPD3D_aniso_kernel)
        /*014c*/ 	.word	0x00000000


	//----- nvinfo : EIATTR_REGCOUNT
	.align		4
.L_55:
        /*0150*/ 	.byte	0x04, 0x2f
        /*0152*/ 	.short	(.L_57 - .L_56)
	.align		4
.L_56:
        /*0154*/ 	.word	index@(DivProj3D_kernel)
        /*0158*/ 	.word	0x00000018


	//----- nvinfo : EIATTR_FRAME_SIZE
	.align		4
.L_57:
        /*015c*/ 	.byte	0x04, 0x11
        /*015e*/ 	.short	(.L_59 - .L_58)
	.align		4
.L_58:
        /*0160*/ 	.word	index@($__internal_0_$__cuda_sm3x_div_rn_noftz_f32_slowpath)
        /*0164*/ 	.word	0x00000000


	//----- nvinfo : EIATTR_FRAME_SIZE
	.align		4
.L_59:
        /*0168*/ 	.byte	0x04, 0x11
        /*016a*/ 	.short	(.L_61 - .L_60)
	.align		4
.L_60:
        /*016c*/ 	.word	index@(DivProj3D_kernel)
        /*0170*/ 	.word	0x00000000


	//----- nvinfo : EIATTR_REGCOUNT
	.align		4
.L_61:
        /*0174*/ 	.byte	0x04, 0x2f
        /*0176*/ 	.short	(.L_63 - .L_62)
	.align		4
.L_62:
        /*0178*/ 	.word	index@(PDnonneg3D_kernel)
        /*017c*/ 	.word	0x0000000c


	//----- nvinfo : EIATTR_FRAME_SIZE
	.align		4
.L_63:
        /*0180*/ 	.byte	0x04, 0x11
        /*0182*/ 	.short	(.L_65 - .L_64)
	.align		4
.L_64:
        /*0184*/ 	.word	index@(PDnonneg3D_kernel)
        /*0188*/ 	.word	0x00000000


	//----- nvinfo : EIATTR_REGCOUNT
	.align		4
.L_65:
        /*018c*/ 	.byte	0x04, 0x2f
        /*018e*/ 	.short	(.L_67 - .L_66)
	.align		4
.L_66:
        /*0190*/ 	.word	index@(PDcopy_kernel2D)
        /*0194*/ 	.word	0x0000000a


	//----- nvinfo : EIATTR_FRAME_SIZE
	.align		4
.L_67:
        /*0198*/ 	.byte	0x04, 0x11
        /*019a*/ 	.short	(.L_69 - .L_68)
	.align		4
.L_68:
        /*019c*/ 	.word	index@(PDcopy_kernel2D)
        /*01a0*/ 	.word	0x00000000


	//----- nvinfo : EIATTR_REGCOUNT
	.align		4
.L_69:
        /*01a4*/ 	.byte	0x04, 0x2f
        /*01a6*/ 	.short	(.L_71 - .L_70)
	.align		4
.L_70:
        /*01a8*/ 	.word	index@(PDcopy_kernel3D)
        /*01ac*/ 	.word	0x0000000c


	//----- nvinfo : EIATTR_FRAME_SIZE
	.align		4
.L_71:
        /*01b0*/ 	.byte	0x04, 0x11
        /*01b2*/ 	.short	(.L_73 - .L_72)
	.align		4
.L_72:
        /*01b4*/ 	.word	index@(PDcopy_kernel3D)
        /*01b8*/ 	.word	0x00000000


	//----- nvinfo : EIATTR_REGCOUNT
	.align		4
.L_73:
        /*01bc*/ 	.byte	0x04, 0x2f
        /*01be*/ 	.short	(.L_75 - .L_74)
	.align		4
.L_74:
        /*01c0*/ 	.word	index@(getU2D_kernel)
        /*01c4*/ 	.word	0x0000000a


	//----- nvinfo : EIATTR_FRAME_SIZE
	.align		4
.L_75:
        /*01c8*/ 	.byte	0x04, 0x11
        /*01ca*/ 	.short	(.L_77 - .L_76)
	.align		4
.L_76:
        /*01cc*/ 	.word	index@(getU2D_kernel)
        /*01d0*/ 	.word	0x00000000


	//----- nvinfo : EIATTR_REGCOUNT
	.align		4
.L_77:
        /*01d4*/ 	.byte	0x04, 0x2f
        /*01d6*/ 	.short	(.L_79 - .L_78)
	.align		4
.L_78:
        /*01d8*/ 	.word	index@(getU3D_kernel)
        /*01dc*/ 	.word	0x0000000c


	//----- nvinfo : EIATTR_FRAME_SIZE
	.align		4
.L_79:
        /*01e0*/ 	.byte	0x04, 0x11
        /*01e2*/ 	.short	(.L_81 - .L_80)
	.align		4
.L_80:
        /*01e4*/ 	.word	index@(getU3D_kernel)
        /*01e8*/ 	.word	0x00000000


	//----- nvinfo : EIATTR_REGCOUNT
	.align		4
.L_81:
        /*01ec*/ 	.byte	0x04, 0x2f
        /*01ee*/ 	.short	(.L_83 - .L_82)
	.align		4
.L_82:
        /*01f0*/ 	.word	index@(PDResidCalc2D_kernel)
        /*01f4*/ 	.word	0x0000000c


	//----- nvinfo : EIATTR_FRAME_SIZE
	.align		4
.L_83:
        /*01f8*/ 	.byte	0x04, 0x11
        /*01fa*/ 	.short	(.L_85 - .L_84)
	.align		4
.L_84:
        /*01fc*/ 	.word	index@(PDResidCalc2D_kernel)
        /*0200*/ 	.word	0x00000000


	//----- nvinfo : EIATTR_REGCOUNT
	.align		4
.L_85:
        /*0204*/ 	.byte	0x04, 0x2f
        /*0206*/ 	.short	(.L_87 - .L_86)
	.align		4
.L_86:
        /*0208*/ 	.word	index@(PDResidCalc3D_kernel)
        /*020c*/ 	.word	0x0000000c


	//----- nvinfo : EIATTR_FRAME_SIZE
	.align		4
.L_87:
        /*0210*/ 	.byte	0x04, 0x11
        /*0212*/ 	.short	(.L_89 - .L_88)
	.align		4
.L_88:
        /*0214*/ 	.word	index@(PDResidCalc3D_kernel)
        /*0218*/ 	.word	0x00000000


	//----- nvinfo : EIATTR_MIN_STACK_SIZE
	.align		4
.L_89:
        /*021c*/ 	.byte	0x04, 0x12
        /*021e*/ 	.short	(.L_91 - .L_90)
	.align		4
.L_90:
        /*0220*/ 	.word	index@(PDResidCalc3D_kernel)
        /*0224*/ 	.word	0x00000000


	//----- nvinfo : EIATTR_MIN_STACK_SIZE
	.align		4
.L_91:
        /*0228*/ 	.byte	0x04, 0x12
        /*022a*/ 	.short	(.L_93 - .L_92)
	.align		4
.L_92:
        /*022c*/ 	.word	index@(PDResidCalc2D_kernel)
        /*0230*/ 	.word	0x00000000


	//----- nvinfo : EIATTR_MIN_STACK_SIZE
	.align		4
.L_93:
        /*0234*/ 	.byte	0x04, 0x12
        /*0236*/ 	.short	(.L_95 - .L_94)
	.align		4
.L_94:
        /*0238*/ 	.word	index@(getU3D_kernel)
        /*023c*/ 	.word	0x00000000


	//----- nvinfo : EIATTR_MIN_STACK_SIZE
	.align		4
.L_95:
        /*0240*/ 	.byte	0x04, 0x12
        /*0242*/ 	.short	(.L_97 - .L_96)
	.align		4
.L_96:
        /*0244*/ 	.word	index@(getU2D_kernel)
        /*0248*/ 	.word	0x00000000


	//----- nvinfo : EIATTR_MIN_STACK_SIZE
	.align		4
.L_97:
        /*024c*/ 	.byte	0x04, 0x12
        /*024e*/ 	.short	(.L_99 - .L_98)
	.align		4
.L_98:
        /*0250*/ 	.word	index@(PDcopy_kernel3D)
        /*0254*/ 	.word	0x00000000


	//----- nvinfo : EIATTR_MIN_STACK_SIZE
	.align		4
.L_99:
        /*0258*/ 	.byte	0x04, 0x12
        /*025a*/ 	.short	(.L_101 - .L_100)
	.align		4
.L_100:
        /*025c*/ 	.word	index@(PDcopy_kernel2D)
        /*0260*/ 	.word	0x00000000


	//----- nvinfo : EIATTR_MIN_STACK_SIZE
	.align		4
.L_101:
        /*0264*/ 	.byte	0x04, 0x12
        /*0266*/ 	.short	(.L_103 - .L_102)
	.align		4
.L_102:
        /*0268*/ 	.word	index@(PDnonneg3D_kernel)
        /*026c*/ 	.word	0x00000000


	//----- nvinfo : EIATTR_MIN_STACK_SIZE
	.align		4
.L_103:
        /*0270*/ 	.byte	0x04, 0x12
        /*0272*/ 	.short	(.L_105 - .L_104)
	.align		4
.L_104:
        /*0274*/ 	.word	index@(DivProj3D_kernel)
        /*0278*/ 	.word	0x00000000


	//----- nvinfo : EIATTR_MIN_STACK_SIZE
	.align		4
.L_105:
        /*027c*/ 	.byte	0x04, 0x12
        /*027e*/ 	.short	(.L_107 - .L_106)
	.align		4
.L_106:
        /*0280*/ 	.word	index@(Proj_funcPD3D_aniso_kernel)
        /*0284*/ 	.word	0x00000000


	//----- nvinfo : EIATTR_MIN_STACK_SIZE
	.align		4
.L_107:
        /*0288*/ 	.byte	0x04, 0x12
        /*028a*/ 	.short	(.L_109 - .L_108)
	.align		4
.L_108:
        /*028c*/ 	.word	index@(Proj_funcPD3D_iso_kernel)
        /*0290*/ 	.word	0x00000000


	//----- nvinfo : EIATTR_MIN_STACK_SIZE
	.align		4
.L_109:
        /*0294*/ 	.byte	0x04, 0x12
        /*0296*/ 	.short	(.L_111 - .L_110)
	.align		4
.L_110:
        /*0298*/ 	.word	index@(dualPD3D_kernel)
        /*029c*/ 	.word	0x00000000


	//----- nvinfo : EIATTR_MIN_STACK_SIZE
	.align		4
.L_111:
        /*02a0*/ 	.byte	0x04, 0x12
        /*02a2*/ 	.short	(.L_113 - .L_112)
	.align		4
.L_112:
        /*02a4*/ 	.word	index@(primal_dual_for_total_variation_3D)
        /*02a8*/ 	.word	0x00000000


	//----- nvinfo : EIATTR_MIN_STACK_SIZE
	.align		4
.L_113:
        /*02ac*/ 	.byte	0x04, 0x12
        /*02ae*/ 	.short	(.L_115 - .L_114)
	.align		4
.L_114:
        /*02b0*/ 	.word	index@(PDnonneg2D_kernel)
        /*02b4*/ 	.word	0x00000000


	//----- nvinfo : EIATTR_MIN_STACK_SIZE
	.align		4
.L_115:
        /*02b8*/ 	.byte	0x04, 0x12
        /*02ba*/ 	.short	(.L_117 - .L_116)
	.align		4
.L_116:
        /*02bc*/ 	.word	index@(DivProj2D_kernel)
        /*02c0*/ 	.word	0x00000000


	//----- nvinfo : EIATTR_MIN_STACK_SIZE
	.align		4
.L_117:
        /*02c4*/ 	.byte	0x04, 0x12
        /*02c6*/ 	.short	(.L_119 - .L_118)
	.align		4
.L_118:
        /*02c8*/ 	.word	index@(Proj_funcPD2D_aniso_kernel)
        /*02cc*/ 	.word	0x00000000


	//----- nvinfo : EIATTR_MIN_STACK_SIZE
	.align		4
.L_119:
        /*02d0*/ 	.byte	0x04, 0x12
        /*02d2*/ 	.short	(.L_121 - .L_120)
	.align		4
.L_120:
        /*02d4*/ 	.word	index@(Proj_funcPD2D_iso_kernel)
        /*02d8*/ 	.word	0x00000000


	//----- nvinfo : EIATTR_MIN_STACK_SIZE
	.align		4
.L_121:
        /*02dc*/ 	.byte	0x04, 0x12
        /*02de*/ 	.short	(.L_123 - .L_122)
	.align		4
.L_122:
        /*02e0*/ 	.word	index@(dualPD_kernel)
        /*02e4*/ 	.word	0x00000000


	//----- nvinfo : EIATTR_MIN_STACK_SIZE
	.align		4
.L_123:
        /*02e8*/ 	.byte	0x04, 0x12
        /*02ea*/ 	.short	(.L_125 - .L_124)
	.align		4
.L_124:
        /*02ec*/ 	.word	index@(primal_dual_for_total_variation_2D)
        /*02f0*/ 	.word	0x00000000
.L_125:


//--------------------- .nv.compat                --------------------------
	.section	.nv.compat,"",@"SHT_CUDA_COMPAT_INFO"
	.align	4
        /*0000*/ 	.byte	0x02, 0x09, 0x00, 0x00, 0x02, 0x02, 0x01, 0x00, 0x02, 0x05, 0x05, 0x00, 0x03, 0x07, 0x01, 0x01
        /*0010*/ 	.byte	0x02, 0x03, 0x00, 0x00, 0x02, 0x06, 0x01, 0x00, 0x04, 0x0b, 0x08, 0x00, 0x01, 0x00, 0x00, 0x00
        /*0020*/ 	.byte	0x00, 0x00, 0x00, 0x00


//--------------------- .nv.info.PDResidCalc3D_kernel --------------------------
	.section	.nv.info.PDResidCalc3D_kernel,"",@"SHT_CUDA_INFO"
	.sectionflags	@""
	.align	4


	//----- nvinfo : EIATTR_CUDA_API_VERSION
	.align		4
        /*0000*/ 	.byte	0x04, 0x37
        /*0002*/ 	.short	(.L_127 - .L_126)
.L_126:
        /*0004*/ 	.word	0x00000082


	//----- nvinfo : EIATTR_KPARAM_INFO
	.align		4
.L_127:
        /*0008*/ 	.byte	0x04, 0x17
        /*000a*/ 	.short	(.L_129 - .L_128)
.L_128:
        /*000c*/ 	.word	0x00000000
        /*0010*/ 	.short	0x0005
        /*0012*/ 	.short	0x0020
        /*0014*/ 	.byte	0x00, 0xf0, 0x11, 0x00


	//----- nvinfo : EIATTR_KPARAM_INFO
	.align		4
.L_129:
        /*0018*/ 	.byte	0x04, 0x17
        /*001a*/ 	.short	(.L_131 - .L_130)
.L_130:
        /*001c*/ 	.word	0x00000000
        /*0020*/ 	.short	0x0004
        /*0022*/ 	.short	0x001c
        /*0024*/ 	.byte	0x00, 0xf0, 0x11, 0x00


	//----- nvinfo : EIATTR_KPARAM_INFO
	.align		4
.L_131:
        /*0028*/ 	.byte	0x04, 0x17
        /*002a*/ 	.short	(.L_133 - .L_132)
.L_132:
        /*002c*/ 	.word	0x00000000
        /*0030*/ 	.short	0x0003
        /*0032*/ 	.short	0x0018
        /*0034*/ 	.byte	0x00, 0xf0, 0x11, 0x00


	//----- nvinfo : EIATTR_KPARAM_INFO
	.align		4
.L_133:
        /*0038*/ 	.byte	0x04, 0x17
        /*003a*/ 	.short	(.L_135 - .L_134)
.L_134:
        /*003c*/ 	.word	0x00000000
        /*0040*/ 	.short	0x0002
        /*0042*/ 	.short	0x0010
        /*0044*/ 	.byte	0x00, 0xf5, 0x21, 0x00


	//----- nvinfo : EIATTR_KPARAM_INFO
	.align		4
.L_135:
        /*0048*/ 	.byte	0x04, 0x17
        /*004a*/ 	.short	(.L_137 - .L_136)
.L_136:
        /*004c*/ 	.word	0x00000000
        /*0050*/ 	.short	0x0001
        /*0052*/ 	.short	0x0008
        /*0054*/ 	.byte	0x00, 0xf5, 0x21, 0x00


	//----- nvinfo : EIATTR_KPARAM_INFO
	.align		4
.L_137:
        /*0058*/ 	.byte	0x04, 0x17
        /*005a*/ 	.short	(.L_139 - .L_138)
.L_138:
        /*005c*/ 	.word	0x00000000
        /*0060*/ 	.short	0x0000
        /*0062*/ 	.short	0x0000
        /*0064*/ 	.byte	0x00, 0xf5, 0x21, 0x00


	//----- nvinfo : EIATTR_SPARSE_MMA_MASK
	.align		4
.L_139:
        /*0068*/ 	.byte	0x03, 0x50
        /*006a*/ 	.short	0x0000


	//----- nvinfo : EIATTR_MAXREG_COUNT
	.align		4
        /*006c*/ 	.byte	0x03, 0x1b
        /*006e*/ 	.short	0x00ff


	//----- nvinfo : EIATTR_MERCURY_ISA_VERSION
	.align		4
        /*0070*/ 	.byte	0x03, 0x5f
        /*0072*/ 	.short	0x0101


	//----- nvinfo : EIATTR_VRC_CTA_INIT_COUNT
	.align		4
        /*0074*/ 	.byte	0x02, 0x4a
	.zero		1
	.zero		1


	//----- nvinfo : EIATTR_EXIT_INSTR_OFFSETS
	.align		4
        /*0078*/ 	.byte	0x04, 0x1c
        /*007a*/ 	.short	(.L_141 - .L_140)


	//   ....[0]....
.L_140:
        /*007c*/ 	.word	0x00000140


	//   ....[1]....
        /*0080*/ 	.word	0x00000220


	//   ....[2]....
        /*0084*/ 	.word	0x00000320


	//----- nvinfo : EIATTR_CBANK_PARAM_SIZE
	.align		4
.L_141:
        /*0088*/ 	.byte	0x03, 0x19
        /*008a*/ 	.short	0x0024


	//----- nvinfo : EIATTR_PARAM_CBANK
	.align		4
        /*008c*/ 	.byte	0x04, 0x0a
        /*008e*/ 	.short	(.L_143 - .L_142)
	.align		4
.L_142:
        /*0090*/ 	.word	index@(.nv.constant0.PDResidCalc3D_kernel)
        /*0094*/ 	.short	0x0380
        /*0096*/ 	.short	0x0024


	//----- nvinfo : EIATTR_SW_WAR
	.align		4
.L_143:
        /*0098*/ 	.byte	0x04, 0x36
        /*009a*/ 	.short	(.L_145 - .L_144)
.L_144:
        /*009c*/ 	.word	0x00000008
.L_145:


//--------------------- .nv.info.PDResidCalc2D_kernel --------------------------
	.section	.nv.info.PDResidCalc2D_kernel,"",@"SHT_CUDA_INFO"
	.sectionflags	@""
	.align	4


	//----- nvinfo : EIATTR_CUDA_API_VERSION
	.align		4
        /*0000*/ 	.byte	0x04, 0x37
        /*0002*/ 	.short	(.L_147 - .L_146)
.L_146:
        /*0004*/ 	.word	0x00000082


	//----- nvinfo : EIATTR_KPARAM_INFO
	.align		4
.L_147:
        /*0008*/ 	.byte	0x04, 0x17
        /*000a*/ 	.short	(.L_149 - .L_148)
.L_148:
        /*000c*/ 	.word	0x00000000
        /*0010*/ 	.short	0x0004
        /*0012*/ 	.short	0x001c
        /*0014*/ 	.byte	0x00, 0xf0, 0x11, 0x00


	//----- nvinfo : EIATTR_KPARAM_INFO
	.align		4
.L_149:
        /*0018*/ 	.byte	0x04, 0x17
        /*001a*/ 	.short	(.L_151 - .L_150)
.L_150:
        /*001c*/ 	.word	0x00000000
        /*0020*/ 	.short	0x0003
        /*0022*/ 	.short	0x0018
        /*0024*/ 	.byte	0x00, 0xf0, 0x11, 0x00


	//----- nvinfo : EIATTR_KPARAM_INFO
	.align		4
.L_151:
        /*0028*/ 	.byte	0x04, 0x17
        /*002a*/ 	.short	(.L_153 - .L_152)
.L_152:
        /*002c*/ 	.word	0x00000000
        /*0030*/ 	.short	0x0002
        /*0032*/ 	.short	0x0010
        /*0034*/ 	.byte	0x00, 0xf5, 0x21, 0x00


	//----- nvinfo : EIATTR_KPARAM_INFO
	.align		4
.L_153:
        /*0038*/ 	.byte	0x04, 0x17
        /*003a*/ 	.short	(.L_155 - .L_154)
.L_154:
        /*003c*/ 	.word	0x00000000
        /*0040*/ 	.short	0x0001
        /*0042*/ 	.short	0x0008
        /*0044*/ 	.byte	0x00, 0xf5, 0x21, 0x00


	//----- nvinfo : EIATTR_KPARAM_INFO
	.align		4
.L_155:
        /*0048*/ 	.byte	0x04, 0x17
        /*004a*/ 	.short	(.L_157 - .L_156)
.L_156:
        /*004c*/ 	.word	0x00000000
        /*0050*/ 	.short	0x0000
        /*0052*/ 	.short	0x0000
        /*0054*/ 	.byte	0x00, 0xf5, 0x21, 0x00


	//----- nvinfo : EIATTR_SPARSE_MMA_MASK
	.align		4
.L_157:
        /*0058*/ 	.byte	0x03, 0x50
        /*005a*/ 	.short	0x0000


	//----- nvinfo : EIATTR_MAXREG_COUNT
	.align		4
        /*005c*/ 	.byte	0x03, 0x1b
        /*005e*/ 	.short	0x00ff


	//----- nvinfo : EIATTR_MERCURY_ISA_VERSION
	.align		4
        /*0060*/ 	.byte	0x03, 0x5f
        /*0062*/ 	.short	0x0101


	//----- nvinfo : EIATTR_VRC_CTA_INIT_COUNT
	.align		4
        /*0064*/ 	.byte	0x02, 0x4a
	.zero		1
	.zero		1


	//----- nvinfo : EIATTR_EXIT_INSTR_OFFSETS
	.align		4
        /*0068*/ 	.byte	0x04, 0x1c
        /*006a*/ 	.short	(.L_159 - .L_158)


	//   ....[0]....
.L_158:
        /*006c*/ 	.word	0x000000e0


	//   ....[1]....
        /*0070*/ 	.word	0x00000170


	//   ....[2]....
        /*0074*/ 	.word	0x00000270


	//----- nvinfo : EIATTR_CBANK_PARAM_SIZE
	.align		4
.L_159:
        /*0078*/ 	.byte	0x03, 0x19
        /*007a*/ 	.short	0x0020


	//----- nvinfo : EIATTR_PARAM_CBANK
	.align		4
        /*007c*/ 	.byte	0x04, 0x0a
        /*007e*/ 	.short	(.L_161 - .L_160)
	.align		4
.L_160:
        /*0080*/ 	.word	index@(.nv.constant0.PDResidCalc2D_kernel)
        /*0084*/ 	.short	0x0380
        /*0086*/ 	.short	0x0020


	//----- nvinfo : EIATTR_SW_WAR
	.align		4
.L_161:
        /*0088*/ 	.byte	0x04, 0x36
        /*008a*/ 	.short	(.L_163 - .L_162)
.L_162:
        /*008c*/ 	.word	0x00000008
.L_163:


//--------------------- .nv.info.getU3D_kernel    --------------------------
	.section	.nv.info.getU3D_kernel,"",@"SHT_CUDA_INFO"
	.sectionflags	@""
	.align	4


	//----- nvinfo : EIATTR_CUDA_API_VERSION
	.align		4
        /*0000*/ 	.byte	0x04, 0x37
        /*0002*/ 	.short	(.L_165 - .L_164)
.L_164:
        /*0004*/ 	.word	0x00000082


	//----- nvinfo : EIATTR_KPARAM_INFO
	.align		4
.L_165:
        /*0008*/ 	.byte	0x04, 0x17
        /*000a*/ 	.short	(.L_167 - .L_166)
.L_166:
        /*000c*/ 	.word	0x00000000
        /*0010*/ 	.short	0x0005
        /*0012*/ 	.short	0x001c
        /*0014*/ 	.byte	0x00, 0xf0, 0x11, 0x00


	//----- nvinfo : EIATTR_KPARAM_INFO
	.align		4
.L_167:
        /*0018*/ 	.byte	0x04, 0x17
        /*001a*/ 	.short	(.L_169 - .L_168)
.L_168:
        /*001c*/ 	.word	0x00000000
        /*0020*/ 	.short	0x0004
        /*0022*/ 	.short	0x0018
        /*0024*/ 	.byte	0x00, 0xf0, 0x11, 0x00


	//----- nvinfo : EIATTR_KPARAM_INFO
	.align		4
.L_169:
        /*0028*/ 	.byte	0x04, 0x17
        /*002a*/ 	.short	(.L_171 - .L_170)
.L_170:
        /*002c*/ 	.word	0x00000000
        /*0030*/ 	.short	0x0003
        /*0032*/ 	.short	0x0014
        /*0034*/ 	.byte	0x00, 0xf0, 0x11, 0x00


	//----- nvinfo : EIATTR_KPARAM_INFO
	.align		4
.L_171:
        /*0038*/ 	.byte	0x04, 0x17
        /*003a*/ 	.short	(.L_173 - .L_172)
.L_172:
        /*003c*/ 	.word	0x00000000
        /*0040*/ 	.short	0x0002
        /*0042*/ 	.short	0x0010
        /*0044*/ 	.byte	0x00, 0xf0, 0x11, 0x00


	//----- nvinfo : EIATTR_KPARAM_INFO
	.align		4
.L_173:
        /*0048*/ 	.byte	0x04, 0x17
        /*004a*/ 	.short	(.L_175 - .L_174)
.L_174:
        /*004c*/ 	.word	0x00000000
        /*0050*/ 	.short	0x0001
        /*0052*/ 	.short	0x0008
        /*0054*/ 	.byte	0x00, 0xf5, 0x21, 0x00


	//----- nvinfo : EIATTR_KPARAM_INFO
	.align		4
.L_175:
        /*0058*/ 	.byte	0x04, 0x17
        /*005a*/ 	.short	(.L_177 - .L_176)
.L_176:
        /*005c*/ 	.word	0x00000000
        /*0060*/ 	.short	0x0000
        /*0062*/ 	.short	0x0000
        /*0064*/ 	.byte	0x00, 0xf5, 0x21, 0x00


	//----- nvinfo : EIATTR_SPARSE_MMA_MASK
	.align		4
.L_177:
        /*0068*/ 	.byte	0x03, 0x50
        /*006a*/ 	.short	0x0000


	//----- nvinfo : EIATTR_MAXREG_COUNT
	.align		4
        /*006c*/ 	.byte	0x03, 0x1b
        /*006e*/ 	.short	0x00ff


	//----- nvinfo : EIATTR_MERCURY_ISA_VERSION
	.align		4
        /*0070*/ 	.byte	0x03, 0x5f
        /*0072*/ 	.short	0x0101


	//----- nvinfo : EIATTR_VRC_CTA_INIT_COUNT
	.align		4
        /*0074*/ 	.byte	0x02, 0x4a
	.zero		1
	.zero		1


	//----- nvinfo : EIATTR_EXIT_INSTR_OFFSETS
	.align		4
        /*0078*/ 	.byte	0x04, 0x1c
        /*007a*/ 	.short	(.L_179 - .L_178)


	//   ....[0]....
.L_178:
        /*007c*/ 	.word	0x00000140


	//   ....[1]....
        /*0080*/ 	.word	0x00000220


	//   ....[2]....
        /*0084*/ 	.word	0x00000310


	//----- nvinfo : EIATTR_CBANK_PARAM_SIZE
	.align		4
.L_179:
        /*0088*/ 	.byte	0x03, 0x19
        /*008a*/ 	.short	0x0020


	//----- nvinfo : EIATTR_PARAM_CBANK
	.align		4
        /*008c*/ 	.byte	0x04, 0x0a
        /*008e*/ 	.short	(.L_181 - .L_180)
	.align		4
.L_180:
        /*0090*/ 	.word	index@(.nv.constant0.getU3D_kernel)
        /*0094*/ 	.short	0x0380
        /*0096*/ 	.short	0x0020


	//----- nvinfo : EIATTR_SW_WAR
	.align		4
.L_181:
        /*0098*/ 	.byte	0x04, 0x36
        /*009a*/ 	.short	(.L_183 - .L_182)
.L_182:
        /*009c*/ 	.word	0x00000008
.L_183:


//--------------------- .nv.info.getU2D_kernel    --------------------------
	.section	.nv.info.getU2D_kernel,"",@"SHT_CUDA_INFO"
	.sectionflags	@""
	.align	4


	//----- nvinfo : EIATTR_CUDA_API_VERSION
	.align		4
        /*0000*/ 	.byte	0x04, 0x37
        /*0002*/ 	.short	(.L_185 - .L_184)
.L_184:
        /*0004*/ 	.word	0x00000082


	//----- nvinfo : EIATTR_KPARAM_INFO
	.align		4
.L_185:
        /*0008*/ 	.byte	0x04, 0x17
        /*000a*/ 	.short	(.L_187 - .L_186)
.L_186:
        /*000c*/ 	.word	0x00000000
        /*0010*/ 	.short	0x0004
        /*0012*/ 	.short	0x0018
        /*0014*/ 	.byte	0x00, 0xf0, 0x11, 0x00


	//----- nvinfo : EIATTR_KPARAM_INFO
	.align		4
.L_187:
        /*0018*/ 	.byte	0x04, 0x17
        /*001a*/ 	.short	(.L_189 - .L_188)
.L_188:
        /*001c*/ 	.word	0x00000000
        /*0020*/ 	.short	0x0003
        /*0022*/ 	.short	0x0014
        /*0024*/ 	.byte	0x00, 0xf0, 0x11, 0x00


	//----- nvinfo : EIATTR_KPARAM_INFO
	.align		4
.L_189:
        /*0028*/ 	.byte	0x04, 0x17
        /*002a*/ 	.short	(.L_191 - .L_190)
.L_190:
        /*002c*/ 	.word	0x00000000
        /*0030*/ 	.short	0x0002
        /*0032*/ 	.short	0x0010
        /*0034*/ 	.byte	0x00, 0xf0, 0x11, 0x00


	//----- nvinfo : EIATTR_KPARAM_INFO
	.align		4
.L_191:
        /*0038*/ 	.byte	0x04, 0x17
        /*003a*/ 	.short	(.L_193 - .L_192)
.L_192:
        /*003c*/ 	.word	0x00000000
        /*0040*/ 	.short	0x0001
        /*0042*/ 	.short	0x0008
        /*0044*/ 	.byte	0x00, 0xf5, 0x21, 0x00


	//----- nvinfo : EIATTR_KPARAM_INFO
	.align		4
.L_193:
        /*0048*/ 	.byte	0x04, 0x17
        /*004a*/ 	.short	(.L_195 - .L_194)
.L_194:
        /*004c*/ 	.word	0x00000000
        /*0050*/ 	.short	0x0000
        /*0052*/ 	.short	0x0000
        /*0054*/ 	.byte	0x00, 0xf5, 0x21, 0x00


	//----- nvinfo : EIATTR_SPARSE_MMA_MASK
	.align		4
.L_195:
        /*0058*/ 	.byte	0x03, 0x50
        /*005a*/ 	.short	0x0000


	//----- nvinfo : EIATTR_MAXREG_COUNT
	.align		4
        /*005c*/ 	.byte	0x03, 0x1b
        /*005e*/ 	.short	0x00ff


	//----- nvinfo : EIATTR_MERCURY_ISA_VERSION
	.align		4
        /*0060*/ 	.byte	0x03, 0x5f
        /*0062*/ 	.short	0x0101


	//----- nvinfo : EIATTR_VRC_CTA_INIT_COUNT
	.align		4
        /*0064*/ 	.byte	0x02, 0x4a
	.zero		1
	.zero		1


	//----- nvinfo : EIATTR_EXIT_INSTR_OFFSETS
	.align		4
        /*0068*/ 	.byte	0x04, 0x1c
        /*006a*/ 	.short	(.L_197 - .L_196)


	//   ....[0]....
.L_196:
        /*006c*/ 	.word	0x000000f0


	//   ....[1]....
        /*0070*/ 	.word	0x00000180


	//   ....[2]....
        /*0074*/ 	.word	0x00000270


	//----- nvinfo : EIATTR_CBANK_PARAM_SIZE
	.align		4
.L_197:
        /*0078*/ 	.byte	0x03, 0x19
        /*007a*/ 	.short	0x001c


	//----- nvinfo : EIATTR_PARAM_CBANK
	.align		4
        /*007c*/ 	.byte	0x04, 0x0a
        /*007e*/ 	.short	(.L_199 - .L_198)
	.align		4
.L_198:
        /*0080*/ 	.word	index@(.nv.constant0.getU2D_kernel)
        /*0084*/ 	.short	0x0380
        /*0086*/ 	.short	0x001c


	//----- nvinfo : EIATTR_SW_WAR
	.align		4
.L_199:
        /*0088*/ 	.byte	0x04, 0x36
        /*008a*/ 	.short	(.L_201 - .L_200)
.L_200:
        /*008c*/ 	.word	0x00000008
.L_201:


//--------------------- .nv.info.PDcopy_kernel3D  --------------------------
	.section	.nv.info.PDcopy_kernel3D,"",@"SHT_CUDA_INFO"
	.sectionflags	@""
	.align	4


	//----- nvinfo : EIATTR_CUDA_API_VERSION
	.align		4
        /*0000*/ 	.byte	0x04, 0x37
        /*0002*/ 	.short	(.L_203 - .L_202)
.L_202:
        /*0004*/ 	.word	0x00000082


	//----- nvinfo : EIATTR_KPARAM_INFO
	.align		4
.L_203:
        /*0008*/ 	.byte	0x04, 0x17
        /*000a*/ 	.short	(.L_205 - .L_204)
.L_204:
        /*000c*/ 	.word	0x00000000
        /*0010*/ 	.short	0x0004
        /*0012*/ 	.short	0x0018
        /*0014*/ 	.byte	0x00, 0xf0, 0x11, 0x00


	//----- nvinfo : EIATTR_KPARAM_INFO
	.align		4
.L_205:
        /*0018*/ 	.byte	0x04, 0x17
        /*001a*/ 	.short	(.L_207 - .L_206)
.L_206:
        /*001c*/ 	.word	0x00000000
        /*0020*/ 	.short	0x0003
        /*0022*/ 	.short	0x0014
        /*0024*/ 	.byte	0x00, 0xf0, 0x11, 0x00


	//----- nvinfo : EIATTR_KPARAM_INFO
	.align		4
.L_207:
        /*0028*/ 	.byte	0x04, 0x17
        /*002a*/ 	.short	(.L_209 - .L_208)
.L_208:
        /*002c*/ 	.word	0x00000000
        /*0030*/ 	.short	0x0002
        /*0032*/ 	.short	0x0010
        /*0034*/ 	.byte	0x00, 0xf0, 0x11, 0x00


	//----- nvinfo : EIATTR_KPARAM_INFO
	.align		4
.L_209:
        /*0038*/ 	.byte	0x04, 0x17
        /*003a*/ 	.short	(.L_211 - .L_210)
.L_210:
        /*003c*/ 	.word	0x00000000
        /*0040*/ 	.short	0x0001
        /*0042*/ 	.short	0x0008
        /*0044*/ 	.byte	0x00, 0xf5, 0x21, 0x00


	//----- nvinfo : EIATTR_KPARAM_INFO
	.align		4
.L_211:
        /*0048*/ 	.byte	0x04, 0x17
        /*004a*/ 	.short	(.L_213 - .L_212)
.L_212:
        /*004c*/ 	.word	0x00000000
        /*0050*/ 	.short	0x0000
        /*0052*/ 	.short	0x0000
        /*0054*/ 	.byte	0x00, 0xf5, 0x21, 0x00


	//----- nvinfo : EIATTR_SPARSE_MMA_MASK
	.align		4
.L_213:
        /*0058*/ 	.byte	0x03, 0x50
        /*005a*/ 	.short	0x0000


	//----- nvinfo : EIATTR_MAXREG_COUNT
	.align		4
        /*005c*/ 	.byte	0x03, 0x1b
        /*005e*/ 	.short	0x00ff


	//----- nvinfo : EIATTR_MERCURY_ISA_VERSION
	.align		4
        /*0060*/ 	.byte	0x03, 0x5f
        /*0062*/ 	.short	0x0101


	//----- nvinfo : EIATTR_VRC_CTA_INIT_COUNT
	.align		4
        /*0064*/ 	.byte	0x02, 0x4a
	.zero		1
	.zero		1


	//----- nvinfo : EIATTR_EXIT_INSTR_OFFSETS
	.align		4
        /*0068*/ 	.byte	0x04, 0x1c
        /*006a*/ 	.short	(.L_215 - .L_214)


	//   ....[0]....
.L_214:
        /*006c*/ 	.word	0x00000140


	//   ....[1]....
        /*0070*/ 	.word	0x00000220


	//   ....[2]....
        /*0074*/ 	.word	0x000002d0


	//----- nvinfo : EIATTR_CBANK_PARAM_SIZE
	.align		4
.L_215:
        /*0078*/ 	.byte	0x03, 0x19
        /*007a*/ 	.short	0x001c


	//----- nvinfo : EIATTR_PARAM_CBANK
	.align		4
        /*007c*/ 	.byte	0x04, 0x0a
        /*007e*/ 	.short	(.L_217 - .L_216)
	.align		4
.L_216:
        /*0080*/ 	.word	index@(.nv.constant0.PDcopy_kernel3D)
        /*0084*/ 	.short	0x0380
        /*0086*/ 	.short	0x001c


	//----- nvinfo : EIATTR_SW_WAR
	.align		4
.L_217:
        /*0088*/ 	.byte	0x04, 0x36
        /*008a*/ 	.short	(.L_219 - .L_218)
.L_218:
        /*008c*/ 	.word	0x00000008
.L_219:


//--------------------- .nv.info.PDcopy_kernel2D  --------------------------
	.section	.nv.info.PDcopy_kernel2D,"",@"SHT_CUDA_INFO"
	.sectionflags	@""
	.align	4


	//----- nvinfo : EIATTR_CUDA_API_VERSION
	.align		4
        /*0000*/ 	.byte	0x04, 0x37
        /*0002*/ 	.short	(.L_221 - .L_220)
.L_220:
        /*0004*/ 	.word	0x00000082


	//----- nvinfo : EIATTR_KPARAM_INFO
	.align		4
.L_221:
        /*0008*/ 	.byte	0x04, 0x17
        /*000a*/ 	.short	(.L_223 - .L_222)
.L_222:
        /*000c*/ 	.word	0x00000000
        /*0010*/ 	.short	0x0003
        /*0012*/ 	.short	0x0014
        /*0014*/ 	.byte	0x00, 0xf0, 0x11, 0x00


	//----- nvinfo : EIATTR_KPARAM_INFO
	.align		4
.L_223:
        /*0018*/ 	.byte	0x04, 0x17
        /*001a*/ 	.short	(.L_225 - .L_224)
.L_224:
        /*001c*/ 	.word	0x00000000
        /*0020*/ 	.short	0x0002
        /*0022*/ 	.short	0x0010
        /*0024*/ 	.byte	0x00, 0xf0, 0x11, 0x00


	//----- nvinfo : EIATTR_KPARAM_INFO
	.align		4
.L_225:
        /*0028*/ 	.byte	0x04, 0x17
        /*002a*/ 	.short	(.L_227 - .L_226)
.L_226:
        /*002c*/ 	.word	0x00000000
        /*0030*/ 	.short	0x0001
        /*0032*/ 	.short	0x0008
        /*0034*/ 	.byte	0x00, 0xf5, 0x21, 0x00


	//----- nvinfo : EIATTR_KPARAM_INFO
	.align		4
.L_227:
        /*0038*/ 	.byte	0x04, 0x17
        /*003a*/ 	.short	(.L_229 - .L_228)
.L_228:
        /*003c*/ 	.word	0x00000000
        /*0040*/ 	.short	0x0000
        /*0042*/ 	.short	0x0000
        /*0044*/ 	.byte	0x00, 0xf5, 0x21, 0x00


	//----- nvinfo : EIATTR_SPARSE_MMA_MASK
	.align		4
.L_229:
        /*0048*/ 	.byte	0x03, 0x50
        /*004a*/ 	.short	0x0000


	//----- nvinfo : EIATTR_MAXREG_COUNT
	.align		4
        /*004c*/ 	.byte	0x03, 0x1b
        /*004e*/ 	.short	0x00ff


	//----- nvinfo : EIATTR_MERCURY_ISA_VERSION
	.align		4
        /*0050*/ 	.byte	0x03, 0x5f
        /*0052*/ 	.short	0x0101


	//----- nvinfo : EIATTR_VRC_CTA_INIT_COUNT
	.align		4
        /*0054*/ 	.byte	0x02, 0x4a
	.zero		1
	.zero		1


	//----- nvinfo : EIATTR_EXIT_INSTR_OFFSETS
	.align		4
        /*0058*/ 	.byte	0x04, 0x1c
        /*005a*/ 	.short	(.L_231 - .L_230)


	//   ....[0]....
.L_230:
        /*005c*/ 	.word	0x000000e0


	//   ....[1]....
        /*0060*/ 	.word	0x00000170


	//   ....[2]....
        /*0064*/ 	.word	0x00000220


	//----- nvinfo : EIATTR_CBANK_PARAM_SIZE
	.align		4
.L_231:
        /*0068*/ 	.byte	0x03, 0x19
        /*006a*/ 	.short	0x0018


	//----- nvinfo : EIATTR_PARAM_CBANK
	.align		4
        /*006c*/ 	.byte	0x04, 0x0a
        /*006e*/ 	.short	(.L_233 - .L_232)
	.align		4
.L_232:
        /*0070*/ 	.word	index@(.nv.constant0.PDcopy_kernel2D)
        /*0074*/ 	.short	0x0380
        /*0076*/ 	.short	0x0018


	//----- nvinfo : EIATTR_SW_WAR
	.align		4
.L_233:
        /*0078*/ 	.byte	0x04, 0x36
        /*007a*/ 	.short	(.L_235 - .L_234)
.L_234:
        /*007c*/ 	.word	0x00000008
.L_235:


//--------------------- .nv.info.PDnonneg3D_kernel --------------------------
	.section	.nv.info.PDnonneg3D_kernel,"",@"SHT_CUDA_INFO"
	.sectionflags	@""
	.align	4


	//----- nvinfo : EIATTR_CUDA_API_VERSION
	.align		4
        /*0000*/ 	.byte	0x04, 0x37
        /*0002*/ 	.short	(.L_237 - .L_236)
.L_236:
        /*0004*/ 	.word	0x00000082


	//----- nvinfo : EIATTR_KPARAM_INFO
	.align		4
.L_237:
        /*0008*/ 	.byte	0x04, 0x17
        /*000a*/ 	.short	(.L_239 - .L_238)
.L_238:
        /*000c*/ 	.word	0x00000000
        /*0010*/ 	.short	0x0003
        /*0012*/ 	.short	0x0010
        /*0014*/ 	.byte	0x00, 0xf0, 0x11, 0x00


	//----- nvinfo : EIATTR_KPARAM_INFO
	.align		4
.L_239:
        /*0018*/ 	.byte	0x04, 0x17
        /*001a*/ 	.short	(.L_241 - .L_240)
.L_240:
        /*001c*/ 	.word	0x00000000
        /*0020*/ 	.short	0x0002
        /*0022*/ 	.short	0x000c
        /*0024*/ 	.byte	0x00, 0xf0, 0x11, 0x00


	//----- nvinfo : EIATTR_KPARAM_INFO
	.align		4
.L_241:
        /*0028*/ 	.byte	0x04, 0x17
        /*002a*/ 	.short	(.L_243 - .L_242)
.L_242:
        /*002c*/ 	.word	0x00000000
        /*0030*/ 	.short	0x0001
        /*0032*/ 	.short	0x0008
        /*0034*/ 	.byte	0x00, 0xf0, 0x11, 0x00


	//----- nvinfo : EIATTR_KPARAM_INFO
	.align		4
.L_243:
        /*0038*/ 	.byte	0x04, 0x17
        /*003a*/ 	.short	(.L_245 - .L_244)
.L_244:
        /*003c*/ 	.word	0x00000000
        /*0040*/ 	.short	0x0000
        /*0042*/ 	.short	0x0000
        /*0044*/ 	.byte	0x00, 0xf5, 0x21, 0x00


	//----- nvinfo : EIATTR_SPARSE_MMA_MASK
	.align		4
.L_245:
        /*0048*/ 	.byte	0x03, 0x50
        /*004a*/ 	.short	0x0000


	//----- nvinfo : EIATTR_MAXREG_COUNT
	.align		4
        /*004c*/ 	.byte	0x03, 0x1b
        /*004e*/ 	.short	0x00ff


	//----- nvinfo : EIATTR_MERCURY_ISA_VERSION
	.align		4
        /*0050*/ 	.byte	0x03, 0x5f
        /*0052*/ 	.short	0x0101


	//----- nvinfo : EIATTR_VRC_CTA_INIT_COUNT
	.align		4
        /*0054*/ 	.byte	0x02, 0x4a
	.zero		1
	.zero		1


	//----- nvinfo : EIATTR_EXIT_INSTR_OFFSETS
	.align		4
        /*0058*/ 	.byte	0x04, 0x1c
        /*005a*/ 	.short	(.L_247 - .L_246)


	//   ....[0]....
.L_246:
        /*005c*/ 	.word	0x00000140


	//   ....[1]....
        /*0060*/ 	.word	0x00000220


	//   ....[2]....
        /*0064*/ 	.word	0x00000290


	//   ....[3]....
        /*0068*/ 	.word	0x000002b0


	//----- nvinfo : EIATTR_CBANK_PARAM_SIZE
	.align		4
.L_247:
        /*006c*/ 	.byte	0x03, 0x19
        /*006e*/ 	.short	0x0014


	//----- nvinfo : EIATTR_PARAM_CBANK
	.align		4
        /*0070*/ 	.byte	0x04, 0x0a
        /*0072*/ 	.short	(.L_249 - .L_248)
	.align		4
.L_248:
        /*0074*/ 	.word	index@(.nv.constant0.PDnonneg3D_kernel)
        /*0078*/ 	.short	0x0380
        /*007a*/ 	.short	0x0014


	//----- nvinfo : EIATTR_SW_WAR
	.align		4
.L_249:
        /*007c*/ 	.byte	0x04, 0x36
        /*007e*/ 	.short	(.L_251 - .L_250)
.L_250:
        /*0080*/ 	.word	0x00000008
.L_251:


//--------------------- .nv.info.DivProj3D_kernel --------------------------
	.section	.nv.info.DivProj3D_kernel,"",@"SHT_CUDA_INFO"
	.sectionflags	@""
	.align	4


	//----- nvinfo : EIATTR_CUDA_API_VERSION
	.align		4
        /*0000*/ 	.byte	0x04, 0x37
        /*0002*/ 	.short	(.L_253 - .L_252)
.L_252:
        /*0004*/ 	.word	0x00000082


	//----- nvinfo : EIATTR_KPARAM_INFO
	.align		4
.L_253:
        /*0008*/ 	.byte	0x04, 0x17
        /*000a*/ 	.short	(.L_255 - .L_254)
.L_254:
        /*000c*/ 	.word	0x00000000
        /*0010*/ 	.short	0x0009
        /*0012*/ 	.short	0x0038
        /*0014*/ 	.byte	0x00, 0xf0, 0x11, 0x00


	//----- nvinfo : EIATTR_KPARAM_INFO
	.align		4
.L_255:
        /*0018*/ 	.byte	0x04, 0x17
        /*001a*/ 	.short	(.L_257 - .L_256)
.L_256:
        /*001c*/ 	.word	0x00000000
        /*0020*/ 	.short	0x0008
        /*0022*/ 	.short	0x0034
        /*0024*/ 	.byte	0x00, 0xf0, 0x11, 0x00


	//----- nvinfo : EIATTR_KPARAM_INFO
	.align		4
.L_257:
        /*0028*/ 	.byte	0x04, 0x17
        /*002a*/ 	.short	(.L_259 - .L_258)
.L_258:
        /*002c*/ 	.word	0x00000000
        /*0030*/ 	.short	0x0007
        /*0032*/ 	.short	0x0030
        /*0034*/ 	.byte	0x00, 0xf0, 0x11, 0x00


	//----- nvinfo : EIATTR_KPARAM_INFO
	.align		4
.L_259:
        /*0038*/ 	.byte	0x04, 0x17
        /*003a*/ 	.short	(.L_261 - .L_260)
.L_260:
        /*003c*/ 	.word	0x00000000
        /*0040*/ 	.short	0x0006
        /*0042*/ 	.short	0x002c
        /*0044*/ 	.byte	0x00, 0xf0, 0x11, 0x00


	//----- nvinfo : EIATTR_KPARAM_INFO
	.align		4
.L_261:
        /*0048*/ 	.byte	0x04, 0x17
        /*004a*/ 	.short	(.L_263 - .L_262)
.L_262:
        /*004c*/ 	.word	0x00000000
        /*0050*/ 	.short	0x0005
        /*0052*/ 	.short	0x0028
        /*0054*/ 	.byte	0x00, 0xf0, 0x11, 0x00


	//----- nvinfo : EIATTR_KPARAM_INFO
	.align		4
.L_263:
        /*0058*/ 	.byte	0x04, 0x17
        /*005a*/ 	.short	(.L_265 - .L_264)
.L_264:
        /*005c*/ 	.word	0x00000000
        /*0060*/ 	.short	0x0004
        /*0062*/ 	.short	0x0020
        /*0064*/ 	.byte	0x00, 0xf5, 0x21, 0x00


	//----- nvinfo : EIATTR_KPARAM_INFO
	.align		4
.L_265:
        /*0068*/ 	.byte	0x04, 0x17
        /*006a*/ 	.short	(.L_267 - .L_266)
.L_266:
        /*006c*/ 	.word	0x00000000
        /*0070*/ 	.short	0x0003
        /*0072*/ 	.short	0x0018
        /*0074*/ 	.byte	0x00, 0xf5, 0x21, 0x00


	//----- nvinfo : EIATTR_KPARAM_INFO
	.align		4
.L_267:
        /*0078*/ 	.byte	0x04, 0x17
        /*007a*/ 	.short	(.L_269 - .L_268)
.L_268:
        /*007c*/ 	.word	0x00000000
        /*0080*/ 	.short	0x0002
        /*0082*/ 	.short	0x0010
        /*0084*/ 	.byte	0x00, 0xf5, 0x21, 0x00


	//----- nvinfo : EIATTR_KPARAM_INFO
	.align		4
.L_269:
        /*0088*/ 	.byte	0x04, 0x17
        /*008a*/ 	.short	(.L_271 - .L_270)
.L_270:
        /*008c*/ 	.word	0x00000000
        /*0090*/ 	.short	0x0001
        /*0092*/ 	.short	0x0008
        /*0094*/ 	.byte	0x00, 0xf5, 0x21, 0x00


	//----- nvinfo : EIATTR_KPARAM_INFO
	.align		4
.L_271:
        /*0098*/ 	.byte	0x04, 0x17
        /*009a*/ 	.short	(.L_273 - .L_272)
.L_272:
        /*009c*/ 	.word	0x00000000
        /*00a0*/ 	.short	0x0000
        /*00a2*/ 	.short	0x0000
        /*00a4*/ 	.byte	0x00, 0xf5, 0x21, 0x00


	//----- nvinfo : EIATTR_SPARSE_MMA_MASK
	.align		4
.L_273:
        /*00a8*/ 	.byte	0x03, 0x50
        /*00aa*/ 	.short	0x0000


	//----- nvinfo : EIATTR_MAXREG_COUNT
	.align		4
        /*00ac*/ 	.byte	0x03, 0x1b
        /*00ae*/ 	.short	0x00ff


	//----- nvinfo : EIATTR_MERCURY_ISA_VERSION
	.align		4
        /*00b0*/ 	.byte	0x03, 0x5f
        /*00b2*/ 	.short	0x0101


	//----- nvinfo : EIATTR_VRC_CTA_INIT_COUNT
	.align		4
        /*00b4*/ 	.byte	0x02, 0x4a
	.zero		1
	.zero		1


	//----- nvinfo : EIATTR_EXIT_INSTR_OFFSETS
	.align		4
        /*00b8*/ 	.byte	0x04, 0x1c
        /*00ba*/ 	.short	(.L_275 - .L_274)


	//   ....[0]....
.L_274:
        /*00bc*/ 	.word	0x00000140


	//   ....[1]....
        /*00c0*/ 	.word	0x00000640


	//----- nvinfo : EIATTR_CRS_STACK_SIZE
	.align		4
.L_275:
        /*00c4*/ 	.byte	0x04, 0x1e
        /*00c6*/ 	.short	(.L_277 - .L_276)
.L_276:
        /*00c8*/ 	.word	0x00000000


	//----- nvinfo : EIATTR_CBANK_PARAM_SIZE
	.align		4
.L_277:
        /*00cc*/ 	.byte	0x03, 0x19
        /*00ce*/ 	.short	0x003c


	//----- nvinfo : EIATTR_PARAM_CBANK
	.align		4
        /*00d0*/ 	.byte	0x04, 0x0a
        /*00d2*/ 	.short	(.L_279 - .L_278)
	.align		4
.L_278:
        /*00d4*/ 	.word	index@(.nv.constant0.DivProj3D_kernel)
        /*00d8*/ 	.short	0x0380
        /*00da*/ 	.short	0x003c


	//----- nvinfo : EIATTR_SW_WAR
	.align		4
.L_279:
        /*00dc*/ 	.byte	0x04, 0x36
        /*00de*/ 	.short	(.L_281 - .L_280)
.L_280:
        /*00e0*/ 	.word	0x00000008
.L_281:


//--------------------- .nv.info.Proj_funcPD3D_aniso_kernel --------------------------
	.section	.nv.info.Proj_funcPD3D_aniso_kernel,"",@"SHT_CUDA_INFO"
	.sectionflags	@""
	.align	4


	//----- nvinfo : EIATTR_CUDA_API_VERSION
	.align		4
        /*0000*/ 	.byte	0x04, 0x37
        /*0002*/ 	.short	(.L_283 - .L_282)
.L_282:
        /*0004*/ 	.word	0x00000082


	//----- nvinfo : EIATTR_KPARAM_INFO
	.align		4
.L_283:
        /*0008*/ 	.byte	0x04, 0x17
        /*000a*/ 	.short	(.L_285 - .L_284)
.L_284:
        /*000c*/ 	.word	0x00000000
        /*0010*/ 	.short	0x0005
        /*0012*/ 	.short	0x0020
        /*0014*/ 	.byte	0x00, 0xf0, 0x11, 0x00


	//----- nvinfo : EIATTR_KPARAM_INFO
	.align		4
.L_285:
        /*0018*/ 	.byte	0x04, 0x17
        /*001a*/ 	.short	(.L_287 - .L_286)
.L_286:
        /*001c*/ 	.word	0x00000000
        /*0020*/ 	.short	0x0004
        /*0022*/ 	.short	0x001c
        /*0024*/ 	.byte	0x00, 0xf0, 0x11, 0x00


	//----- nvinfo : EIATTR_KPARAM_INFO
	.align		4
.L_287:
        /*0028*/ 	.byte	0x04, 0x17
        /*002a*/ 	.short	(.L_289 - .L_288)
.L_288:
        /*002c*/ 	.word	0x00000000
        /*0030*/ 	.short	0x0003
        /*0032*/ 	.short	0x0018
        /*0034*/ 	.byte	0x00, 0xf0, 0x11, 0x00


	//----- nvinfo : EIATTR_KPARAM_INFO
	.align		4
.L_289:
        /*0038*/ 	.byte	0x04, 0x17
        /*003a*/ 	.short	(.L_291 - .L_290)
.L_290:
        /*003c*/ 	.word	0x00000000
        /*0040*/ 	.short	0x0002
        /*0042*/ 	.short	0x0010
        /*0044*/ 	.byte	0x00, 0xf5, 0x21, 0x00


	//----- nvinfo : EIATTR_KPARAM_INFO
	.align		4
.L_291:
        /*0048*/ 	.byte	0x04, 0x17
        /*004a*/ 	.short	(.L_293 - .L_292)
.L_292:
        /*004c*/ 	.word	0x00000000
        /*0050*/ 	.short	0x0001
        /*0052*/ 	.short	0x0008
        /*0054*/ 	.byte	0x00, 0xf5, 0x21, 0x00


	//----- nvinfo : EIATTR_KPARAM_INFO
	.align		4
.L_293:
        /*0058*/ 	.byte	0x04, 0x17
        /*005a*/ 	.short	(.L_295 - .L_294)
.L_294:
        /*005c*/ 	.word	0x00000000
        /*0060*/ 	.short	0x0000
        /*0062*/ 	.short	0x0000
        /*0064*/ 	.byte	0x00, 0xf5, 0x21, 0x00


	//----- nvinfo : EIATTR_SPARSE_MMA_MASK
	.align		4
.L_295:
        /*0068*/ 	.byte	0x03, 0x50
        /*006a*/ 	.short	0x0000


	//----- nvinfo : EIATTR_MAXREG_COUNT
	.align		4
        /*006c*/ 	.byte	0x03, 0x1b
        /*006e*/ 	.short	0x00ff


	//----- nvinfo : EIATTR_MERCURY_ISA_VERSION
	.align		4
        /*0070*/ 	.byte	0x03, 0x5f
        /*0072*/ 	.short	0x0101


	//----- nvinfo : EIATTR_VRC_CTA_INIT_COUNT
	.align		4
        /*0074*/ 	.byte	0x02, 0x4a
	.zero		1
	.zero		1


	//----- nvinfo : EIATTR_EXIT_INSTR_OFFSETS
	.align		4
        /*0078*/ 	.byte	0x04, 0x1c
        /*007a*/ 	.short	(.L_297 - .L_296)


	//   ....[0]....
.L_296:
        /*007c*/ 	.word	0x00000140


	//   ....[1]....
        /*0080*/ 	.word	0x000005d0


	//----- nvinfo : EIATTR_CRS_STACK_SIZE
	.align		4
.L_297:
        /*0084*/ 	.byte	0x04, 0x1e
        /*0086*/ 	.short	(.L_299 - .L_298)
.L_298:
        /*0088*/ 	.word	0x00000000


	//----- nvinfo : EIATTR_CBANK_PARAM_SIZE
	.align		4
.L_299:
        /*008c*/ 	.byte	0x03, 0x19
        /*008e*/ 	.short	0x0024


	//----- nvinfo : EIATTR_PARAM_CBANK
	.align		4
        /*0090*/ 	.byte	0x04, 0x0a
        /*0092*/ 	.short	(.L_301 - .L_300)
	.align		4
.L_300:
        /*0094*/ 	.word	index@(.nv.constant0.Proj_funcPD3D_aniso_kernel)
        /*0098*/ 	.short	0x0380
        /*009a*/ 	.short	0x0024


	//----- nvinfo : EIATTR_SW_WAR
	.align		4
.L_301:
        /*009c*/ 	.byte	0x04, 0x36
        /*009e*/ 	.short	(.L_303 - .L_302)
.L_302:
        /*00a0*/ 	.word	0x00000008
.L_303:


//--------------------- .nv.info.Proj_funcPD3D_iso_kernel --------------------------
	.section	.nv.info.Proj_funcPD3D_iso_kernel,"",@"SHT_CUDA_INFO"
	.sectionflags	@""
	.align	4


	//----- nvinfo : EIATTR_CUDA_API_VERSION
	.align		4
        /*0000*/ 	.byte	0x04, 0x37
        /*0002*/ 	.short	(.L_305 - .L_304)
.L_304:
        /*0004*/ 	.word	0x00000082


	//----- nvinfo : EIATTR_KPARAM_INFO
	.align		4
.L_305:
        /*0008*/ 	.byte	0x04, 0x17
        /*000a*/ 	.short	(.L_307 - .L_306)
.L_306:
        /*000c*/ 	.word	0x00000000
        /*0010*/ 	.short	0x0005
        /*0012*/ 	.short	0x0020
        /*0014*/ 	.byte	0x00, 0xf0, 0x11, 0x00


	//----- nvinfo : EIATTR_KPARAM_INFO
	.align		4
.L_307:
        /*0018*/ 	.byte	0x04, 0x17
        /*001a*/ 	.short	(.L_309 - .L_308)
.L_308:
        /*001c*/ 	.word	0x00000000
        /*0020*/ 	.short	0x0004
        /*0022*/ 	.short	0x001c
        /*0024*/ 	.byte	0x00, 0xf0, 0x11, 0x00


	//----- nvinfo : EIATTR_KPARAM_INFO
	.align		4
.L_309:
        /*0028*/ 	.byte	0x04, 0x17
        /*002a*/ 	.short	(.L_311 - .L_310)
.L_310:
        /*002c*/ 	.word	0x00000000
        /*0030*/ 	.short	0x0003
        /*0032*/ 	.short	0x0018
        /*0034*/ 	.byte	0x00, 0xf0, 0x11, 0x00


	//----- nvinfo : EIATTR_KPARAM_INFO
	.align		4
.L_311:
        /*0038*/ 	.byte	0x04, 0x17
        /*003a*/ 	.short	(.L_313 - .L_312)
.L_312:
        /*003c*/ 	.word	0x00000000
        /*0040*/ 	.short	0x0002
        /*0042*/ 	.short	0x0010
        /*0044*/ 	.byte	0x00, 0xf5, 0x21, 0x00


	//----- nvinfo : EIATTR_KPARAM_INFO
	.align		4
.L_313:
        /*0048*/ 	.byte	0x04, 0x17
        /*004a*/ 	.short	(.L_315 - .L_314)
.L_314:
        /*004c*/ 	.word	0x00000000
        /*0050*/ 	.short	0x0001
        /*0052*/ 	.short	0x0008
        /*0054*/ 	.byte	0x00, 0xf5, 0x21, 0x00


	//----- nvinfo : EIATTR_KPARAM_INFO
	.align		4
.L_315:
        /*0058*/ 	.byte	0x04, 0x17
        /*005a*/ 	.short	(.L_317 - .L_316)
.L_316:
        /*005c*/ 	.word	0x00000000
        /*0060*/ 	.short	0x0000
        /*0062*/ 	.short	0x0000
        /*0064*/ 	.byte	0x00, 0xf5, 0x21, 0x00


	//----- nvinfo : EIATTR_SPARSE_MMA_MASK
	.align		4
.L_317:
        /*0068*/ 	.byte	0x03, 0x50
        /*006a*/ 	.short	0x0000


	//----- nvinfo : EIATTR_MAXREG_COUNT
	.align		4
        /*006c*/ 	.byte	0x03, 0x1b
        /*006e*/ 	.short	0x00ff


	//----- nvinfo : EIATTR_MERCURY_ISA_VERSION
	.align		4
        /*0070*/ 	.byte	0x03, 0x5f
        /*0072*/ 	.short	0x0101


	//----- nvinfo : EIATTR_VRC_CTA_INIT_COUNT
	.align		4
        /*0074*/ 	.byte	0x02, 0x4a
	.zero		1
	.zero		1


	//----- nvinfo : EIATTR_EXIT_INSTR_OFFSETS
	.align		4
        /*0078*/ 	.byte	0x04, 0x1c
        /*007a*/ 	.short	(.L_319 - .L_318)


	//   ....[0]....
.L_318:
        /*007c*/ 	.word	0x00000140


	//   ....[1]....
        /*0080*/ 	.word	0x00000300


	//   ....[2]....
        /*0084*/ 	.word	0x00000540


	//----- nvinfo : EIATTR_CRS_STACK_SIZE
	.align		4
.L_319:
        /*0088*/ 	.byte	0x04, 0x1e
        /*008a*/ 	.short	(.L_321 - .L_320)
.L_320:
        /*008c*/ 	.word	0x00000000


	//----- nvinfo : EIATTR_CBANK_PARAM_SIZE
	.align		4
.L_321:
        /*0090*/ 	.byte	0x03, 0x19
        /*0092*/ 	.short	0x0024


	//----- nvinfo : EIATTR_PARAM_CBANK
	.align		4
        /*0094*/ 	.byte	0x04, 0x0a
        /*0096*/ 	.short	(.L_323 - .L_322)
	.align		4
.L_322:
        /*0098*/ 	.word	index@(.nv.constant0.Proj_funcPD3D_iso_kernel)
        /*009c*/ 	.short	0x0380
        /*009e*/ 	.short	0x0024


	//----- nvinfo : EIATTR_SW_WAR
	.align		4
.L_323:
        /*00a0*/ 	.byte	0x04, 0x36
        /*00a2*/ 	.short	(.L_325 - .L_324)
.L_324:
        /*00a4*/ 	.word	0x00000008
.L_325:


//--------------------- .nv.info.dualPD3D_kernel  --------------------------
	.section	.nv.info.dualPD3D_kernel,"",@"SHT_CUDA_INFO"
	.sectionflags	@""
	.align	4


	//----- nvinfo : EIATTR_CUDA_API_VERSION
	.align		4
        /*0000*/ 	.byte	0x04, 0x37
        /*0002*/ 	.short	(.L_327 - .L_326)
.L_326:
        /*0004*/ 	.word	0x00000082


	//----- nvinfo : EIATTR_KPARAM_INFO
	.align		4
.L_327:
        /*0008*/ 	.byte	0x04, 0x17
        /*000a*/ 	.short	(.L_329 - .L_328)
.L_328:
        /*000c*/ 	.word	0x00000000
        /*0010*/ 	.short	0x0007
        /*0012*/ 	.short	0x002c
        /*0014*/ 	.byte	0x00, 0xf0, 0x11, 0x00


	//----- nvinfo : EIATTR_KPARAM_INFO
	.align		4
.L_329:
        /*0018*/ 	.byte	0x04, 0x17
        /*001a*/ 	.short	(.L_331 - .L_330)
.L_330:
        /*001c*/ 	.word	0x00000000
        /*0020*/ 	.short	0x0006
        /*0022*/ 	.short	0x0028
        /*0024*/ 	.byte	0x00, 0xf0, 0x11, 0x00


	//----- nvinfo : EIATTR_KPARAM_INFO
	.align		4
.L_331:
        /*0028*/ 	.byte	0x04, 0x17
        /*002a*/ 	.short	(.L_333 - .L_332)
.L_332:
        /*002c*/ 	.word	0x00000000
        /*0030*/ 	.short	0x0005
        /*0032*/ 	.short	0x0024
        /*0034*/ 	.byte	0x00, 0xf0, 0x11, 0x00


	//----- nvinfo : EIATTR_KPARAM_INFO
	.align		4
.L_333:
        /*0038*/ 	.byte	0x04, 0x17
        /*003a*/ 	.short	(.L_335 - .L_334)
.L_334:
        /*003c*/ 	.word	0x00000000
        /*0040*/ 	.short	0x0004
        /*0042*/ 	.short	0x0020
        /*0044*/ 	.byte	0x00, 0xf0, 0x11, 0x00


	//----- nvinfo : EIATTR_KPARAM_INFO
	.align		4
.L_335:
        /*0048*/ 	.byte	0x04, 0x17
        /*004a*/ 	.short	(.L_337 - .L_336)
.L_336:
        /*004c*/ 	.word	0x00000000
        /*0050*/ 	.short	0x0003
        /*0052*/ 	.short	0x0018
        /*0054*/ 	.byte	0x00, 0xf5, 0x21, 0x00


	//----- nvinfo : EIATTR_KPARAM_INFO
	.align		4
.L_337:
        /*0058*/ 	.byte	0x04, 0x17
        /*005a*/ 	.short	(.L_339 - .L_338)
.L_338:
        /*005c*/ 	.word	0x00000000
        /*0060*/ 	.short	0x0002
        /*0062*/ 	.short	0x0010
        /*0064*/ 	.byte	0x00, 0xf5, 0x21, 0x00


	//----- nvinfo : EIATTR_KPARAM_INFO
	.align		4
.L_339:
        /*0068*/ 	.byte	0x04, 0x17
        /*006a*/ 	.short	(.L_341 - .L_340)
.L_340:
        /*006c*/ 	.word	0x00000000
        /*0070*/ 	.short	0x0001
        /*0072*/ 	.short	0x0008
        /*0074*/ 	.byte	0x00, 0xf5, 0x21, 0x00


	//----- nvinfo : EIATTR_KPARAM_INFO
	.align		4
.L_341:
        /*0078*/ 	.byte	0x04, 0x17
        /*007a*/ 	.short	(.L_343 - .L_342)
.L_342:
        /*007c*/ 	.word	0x00000000
        /*0080*/ 	.short	0x0000
        /*0082*/ 	.short	0x0000
        /*0084*/ 	.byte	0x00, 0xf5, 0x21, 0x00


	//----- nvinfo : EIATTR_SPARSE_MMA_MASK
	.align		4
.L_343:
        /*0088*/ 	.byte	0x03, 0x50
        /*008a*/ 	.short	0x0000


	//----- nvinfo : EIATTR_MAXREG_COUNT
	.align		4
        /*008c*/ 	.byte	0x03, 0x1b
        /*008e*/ 	.short	0x00ff


	//----- nvinfo : EIATTR_MERCURY_ISA_VERSION
	.align		4
        /*0090*/ 	.byte	0x03, 0x5f
        /*0092*/ 	.short	0x0101


	//----- nvinfo : EIATTR_VRC_CTA_INIT_COUNT
	.align		4
        /*0094*/ 	.byte	0x02, 0x4a
	.zero		1
	.zero		1


	//----- nvinfo : EIATTR_EXIT_INSTR_OFFSETS
	.align		4
        /*0098*/ 	.byte	0x04, 0x1c
        /*009a*/ 	.short	(.L_345 - .L_344)


	//   ....[0]....
.L_344:
        /*009c*/ 	.word	0x00000140


	//   ....[1]....
        /*00a0*/ 	.word	0x00000610


	//   ....[2]....
        /*00a4*/ 	.word	0x000006d0


	//----- nvinfo : EIATTR_CRS_STACK_SIZE
	.align		4
.L_345:
        /*00a8*/ 	.byte	0x04, 0x1e
        /*00aa*/ 	.short	(.L_347 - .L_346)
.L_346:
        /*00ac*/ 	.word	0x00000000


	//----- nvinfo : EIATTR_CBANK_PARAM_SIZE
	.align		4
.L_347:
        /*00b0*/ 	.byte	0x03, 0x19
        /*00b2*/ 	.short	0x0030


	//----- nvinfo : EIATTR_PARAM_CBANK
	.align		4
        /*00b4*/ 	.byte	0x04, 0x0a
        /*00b6*/ 	.short	(.L_349 - .L_348)
	.align		4
.L_348:
        /*00b8*/ 	.word	index@(.nv.constant0.dualPD3D_kernel)
        /*00bc*/ 	.short	0x0380
        /*00be*/ 	.short	0x0030


	//----- nvinfo : EIATTR_SW_WAR
	.align		4
.L_349:
        /*00c0*/ 	.byte	0x04, 0x36
        /*00c2*/ 	.short	(.L_351 - .L_350)
.L_350:
        /*00c4*/ 	.word	0x00000008
.L_351:


//--------------------- .nv.info.primal_dual_for_total_variation_3D --------------------------
	.section	.nv.info.primal_dual_for_total_variation_3D,"",@"SHT_CUDA_INFO"
	.sectionflags	@""
	.align	4


	//----- nvinfo : EIATTR_CUDA_API_VERSION
	.align		4
        /*0000*/ 	.byte	0x04, 0x37
        /*0002*/ 	.short	(.L_353 - .L_352)
.L_352:
        /*0004*/ 	.word	0x00000082


	//----- nvinfo : EIATTR_KPARAM_INFO
	.align		4
.L_353:
        /*0008*/ 	.byte	0x04, 0x17
        /*000a*/ 	.short	(.L_355 - .L_354)
.L_354:
        /*000c*/ 	.word	0x00000000
        /*0010*/ 	.short	0x000c
        /*0012*/ 	.short	0x0048
        /*0014*/ 	.byte	0x00, 0xf0, 0x11, 0x00


	//----- nvinfo : EIATTR_KPARAM_INFO
	.align		4
.L_355:
        /*0018*/ 	.byte	0x04, 0x17
        /*001a*/ 	.short	(.L_357 - .L_356)
.L_356:
        /*001c*/ 	.word	0x00000000
        /*0020*/ 	.short	0x000b
        /*0022*/ 	.short	0x0044
        /*0024*/ 	.byte	0x00, 0xf0, 0x11, 0x00


	//----- nvinfo : EIATTR_KPARAM_INFO
	.align		4
.L_357:
        /*0028*/ 	.byte	0x04, 0x17
        /*002a*/ 	.short	(.L_359 - .L_358)
.L_358:
        /*002c*/ 	.word	0x00000000
        /*0030*/ 	.short	0x000a
        /*0032*/ 	.short	0x0040
        /*0034*/ 	.byte	0x00, 0xf0, 0x11, 0x00


	//----- nvinfo : EIATTR_KPARAM_INFO
	.align		4
.L_359:
        /*0038*/ 	.byte	0x04, 0x17
        /*003a*/ 	.short	(.L_361 - .L_360)
.L_360:
        /*003c*/ 	.word	0x00000000
        /*0040*/ 	.short	0x0009
        /*0042*/ 	.short	0x003c
        /*0044*/ 	.byte	0x00, 0xf0, 0x11, 0x00


	//----- nvinfo : EIATTR_KPARAM_INFO
	.align		4
.L_361:
        /*0048*/ 	.byte	0x04, 0x17
        /*004a*/ 	.short	(.L_363 - .L_362)
.L_362:
        /*004c*/ 	.word	0x00000000
        /*0050*/ 	.short	0x0008
        /*0052*/ 	.short	0x0038
        /*0054*/ 	.byte	0x00, 0xf0, 0x11, 0x00


	//----- nvinfo : EIATTR_KPARAM_INFO
	.align		4
.L_363:
        /*0058*/ 	.byte	0x04, 0x17
        /*005a*/ 	.short	(.L_365 - .L_364)
.L_364:
        /*005c*/ 	.word	0x00000000
        /*0060*/ 	.short	0x0007
        /*0062*/ 	.short	0x0034
        /*0064*/ 	.byte	0x00, 0xf0, 0x11, 0x00


	//----- nvinfo : EIATTR_KPARAM_INFO
	.align		4
.L_365:
        /*0068*/ 	.byte	0x04, 0x17
        /*006a*/ 	.short	(.L_367 - .L_366)
.L_366:
        /*006c*/ 	.word	0x00000000
        /*0070*/ 	.short	0x0006
        /*0072*/ 	.short	0x0030
        /*0074*/ 	.byte	0x00, 0xf0, 0x11, 0x00


	//----- nvinfo : EIATTR_KPARAM_INFO
	.align		4
.L_367:
        /*0078*/ 	.byte	0x04, 0x17
        /*007a*/ 	.short	(.L_369 - .L_368)
.L_368:
        /*007c*/ 	.word	0x00000000
        /*0080*/ 	.short	0x0005
        /*0082*/ 	.short	0x0028
        /*0084*/ 	.byte	0x00, 0xf5, 0x21, 0x00


	//----- nvinfo : EIATTR_KPARAM_INFO
	.align		4
.L_369:
        /*0088*/ 	.byte	0x04, 0x17
        /*008a*/ 	.short	(.L_371 - .L_370)
.L_370:
        /*008c*/ 	.word	0x00000000
        /*0090*/ 	.short	0x0004
        /*0092*/ 	.short	0x0020
        /*0094*/ 	.byte	0x00, 0xf5, 0x21, 0x00


	//----- nvinfo : EIATTR_KPARAM_INFO
	.align		4
.L_371:
        /*0098*/ 	.byte	0x04, 0x17
        /*009a*/ 	.short	(.L_373 - .L_372)
.L_372:
        /*009c*/ 	.word	0x00000000
        /*00a0*/ 	.short	0x0003
        /*00a2*/ 	.short	0x0018
        /*00a4*/ 	.byte	0x00, 0xf5, 0x21, 0x00


	//----- nvinfo : EIATTR_KPARAM_INFO
	.align		4
.L_373:
        /*00a8*/ 	.byte	0x04, 0x17
        /*00aa*/ 	.short	(.L_375 - .L_374)
.L_374:
        /*00ac*/ 	.word	0x00000000
        /*00b0*/ 	.short	0x0002
        /*00b2*/ 	.short	0x0010
        /*00b4*/ 	.byte	0x00, 0xf5, 0x21, 0x00


	//----- nvinfo : EIATTR_KPARAM_INFO
	.align		4
.L_375:
        /*00b8*/ 	.byte	0x04, 0x17
        /*00ba*/ 	.short	(.L_377 - .L_376)
.L_376:
        /*00bc*/ 	.word	0x00000000
        /*00c0*/ 	.short	0x0001
        /*00c2*/ 	.short	0x0008
        /*00c4*/ 	.byte	0x00, 0xf5, 0x21, 0x00


	//----- nvinfo : EIATTR_KPARAM_INFO
	.align		4
.L_377:
        /*00c8*/ 	.byte	0x04, 0x17
        /*00ca*/ 	.short	(.L_379 - .L_378)
.L_378:
        /*00cc*/ 	.word	0x00000000
        /*00d0*/ 	.short	0x0000
        /*00d2*/ 	.short	0x0000
        /*00d4*/ 	.byte	0x00, 0xf5, 0x21, 0x00


	//----- nvinfo : EIATTR_SPARSE_MMA_MASK
	.align		4
.L_379:
        /*00d8*/ 	.byte	0x03, 0x50
        /*00da*/ 	.short	0x0000


	//----- nvinfo : EIATTR_MAXREG_COUNT
	.align		4
        /*00dc*/ 	.byte	0x03, 0x1b
        /*00de*/ 	.short	0x00ff


	//----- nvinfo : EIATTR_MERCURY_ISA_VERSION
	.align		4
        /*00e0*/ 	.byte	0x03, 0x5f
        /*00e2*/ 	.short	0x0101


	//----- nvinfo : EIATTR_VRC_CTA_INIT_COUNT
	.align		4
        /*00e4*/ 	.byte	0x02, 0x4a
	.zero		1
	.zero		1


	//----- nvinfo : EIATTR_EXIT_INSTR_OFFSETS
	.align		4
        /*00e8*/ 	.byte	0x04, 0x1c
        /*00ea*/ 	.short	(.L_381 - .L_380)


	//   ....[0]....
.L_380:
        /*00ec*/ 	.word	0x00000140


	//   ....[1]....
        /*00f0*/ 	.word	0x000006e0


	//----- nvinfo : EIATTR_CRS_STACK_SIZE
	.align		4
.L_381:
        /*00f4*/ 	.byte	0x04, 0x1e
        /*00f6*/ 	.short	(.L_383 - .L_382)
.L_382:
        /*00f8*/ 	.word	0x00000000


	//----- nvinfo : EIATTR_CBANK_PARAM_SIZE
	.align		4
.L_383:
        /*00fc*/ 	.byte	0x03, 0x19
        /*00fe*/ 	.short	0x004c


	//----- nvinfo : EIATTR_PARAM_CBANK
	.align		4
        /*0100*/ 	.byte	0x04, 0x0a
        /*0102*/ 	.short	(.L_385 - .L_384)
	.align		4
.L_384:
        /*0104*/ 	.word	index@(.nv.constant0.primal_dual_for_total_variation_3D)
        /*0108*/ 	.short	0x0380
        /*010a*/ 	.short	0x004c


	//----- nvinfo : EIATTR_SW_WAR
	.align		4
.L_385:
        /*010c*/ 	.byte	0x04, 0x36
        /*010e*/ 	.short	(.L_387 - .L_386)
.L_386:
        /*0110*/ 	.word	0x00000008
.L_387:


//--------------------- .nv.info.PDnonneg2D_kernel --------------------------
	.section	.nv.info.PDnonneg2D_kernel,"",@"SHT_CUDA_INFO"
	.sectionflags	@""
	.align	4


	//----- nvinfo : EIATTR_CUDA_API_VERSION
	.align		4
        /*0000*/ 	.byte	0x04, 0x37
        /*0002*/ 	.short	(.L_389 - .L_388)
.L_388:
        /*0004*/ 	.word	0x00000082


	//----- nvinfo : EIATTR_KPARAM_INFO
	.align		4
.L_389:
        /*0008*/ 	.byte	0x04, 0x17
        /*000a*/ 	.short	(.L_391 - .L_390)
.L_390:
        /*000c*/ 	.word	0x00000000
        /*0010*/ 	.short	0x0002
        /*0012*/ 	.short	0x000c
        /*0014*/ 	.byte	0x00, 0xf0, 0x11, 0x00


	//----- nvinfo : EIATTR_KPARAM_INFO
	.align		4
.L_391:
        /*0018*/ 	.byte	0x04, 0x17
        /*001a*/ 	.short	(.L_393 - .L_392)
.L_392:
        /*001c*/ 	.word	0x00000000
        /*0020*/ 	.short	0x0001
        /*0022*/ 	.short	0x0008
        /*0024*/ 	.byte	0x00, 0xf0, 0x11, 0x00


	//----- nvinfo : EIATTR_KPARAM_INFO
	.align		4
.L_393:
        /*0028*/ 	.byte	0x04, 0x17
        /*002a*/ 	.short	(.L_395 - .L_394)
.L_394:
        /*002c*/ 	.word	0x00000000
        /*0030*/ 	.short	0x0000
        /*0032*/ 	.short	0x0000
        /*0034*/ 	.byte	0x00, 0xf5, 0x21, 0x00


	//----- nvinfo : EIATTR_SPARSE_MMA_MASK
	.align		4
.L_395:
        /*0038*/ 	.byte	0x03, 0x50
        /*003a*/ 	.short	0x0000


	//----- nvinfo : EIATTR_MAXREG_COUNT
	.align		4
        /*003c*/ 	.byte	0x03, 0x1b
        /*003e*/ 	.short	0x00ff


	//----- nvinfo : EIATTR_MERCURY_ISA_VERSION
	.align		4
        /*0040*/ 	.byte	0x03, 0x5f
        /*0042*/ 	.short	0x0101


	//----- nvinfo : EIATTR_VRC_CTA_INIT_COUNT
	.align		4
        /*0044*/ 	.byte	0x02, 0x4a
	.zero		1
	.zero		1


	//----- nvinfo : EIATTR_EXIT_INSTR_OFFSETS
	.align		4
        /*0048*/ 	.byte	0x04, 0x1c
        /*004a*/ 	.short	(.L_397 - .L_396)


	//   ....[0]....
.L_396:
        /*004c*/ 	.word	0x000000e0


	//   ....[1]....
        /*0050*/ 	.word	0x00000170


	//   ....[2]....
        /*0054*/ 	.word	0x000001e0


	//   ....[3]....
        /*0058*/ 	.word	0x00000200


	//----- nvinfo : EIATTR_CBANK_PARAM_SIZE
	.align		4
.L_397:
        /*005c*/ 	.byte	0x03, 0x19
        /*005e*/ 	.short	0x0010


	//----- nvinfo : EIATTR_PARAM_CBANK
	.align		4
        /*0060*/ 	.byte	0x04, 0x0a
        /*0062*/ 	.short	(.L_399 - .L_398)
	.align		4
.L_398:
        /*0064*/ 	.word	index@(.nv.constant0.PDnonneg2D_kernel)
        /*0068*/ 	.short	0x0380
        /*006a*/ 	.short	0x0010


	//----- nvinfo : EIATTR_SW_WAR
	.align		4
.L_399:
        /*006c*/ 	.byte	0x04, 0x36
        /*006e*/ 	.short	(.L_401 - .L_400)
.L_400:
        /*0070*/ 	.word	0x00000008
.L_401:


//--------------------- .nv.info.DivProj2D_kernel --------------------------
	.section	.nv.info.DivProj2D_kernel,"",@"SHT_CUDA_INFO"
	.sectionflags	@""
	.align	4


	//----- nvinfo : EIATTR_CUDA_API_VERSION
	.align		4
        /*0000*/ 	.byte	0x04, 0x37
        /*0002*/ 	.short	(.L_403 - .L_402)
.L_402:
        /*0004*/ 	.word	0x00000082


	//----- nvinfo : EIATTR_KPARAM_INFO
	.align		4
.L_403:
        /*0008*/ 	.byte	0x04, 0x17
        /*000a*/ 	.short	(.L_405 - .L_404)
.L_404:
        /*000c*/ 	.word	0x00000000
        /*0010*/ 	.short	0x0007
        /*0012*/ 	.short	0x002c
        /*0014*/ 	.byte	0x00, 0xf0, 0x11, 0x00


	//----- nvinfo : EIATTR_KPARAM_INFO
	.align		4
.L_405:
        /*0018*/ 	.byte	0x04, 0x17
        /*001a*/ 	.short	(.L_407 - .L_406)
.L_406:
        /*001c*/ 	.word	0x00000000
        /*0020*/ 	.short	0x0006
        /*0022*/ 	.short	0x0028
        /*0024*/ 	.byte	0x00, 0xf0, 0x11, 0x00


	//----- nvinfo : EIATTR_KPARAM_INFO
	.align		4
.L_407:
        /*0028*/ 	.byte	0x04, 0x17
        /*002a*/ 	.short	(.L_409 - .L_408)
.L_408:
        /*002c*/ 	.word	0x00000000
        /*0030*/ 	.short	0x0005
        /*0032*/ 	.short	0x0024
        /*0034*/ 	.byte	0x00, 0xf0, 0x11, 0x00


	//----- nvinfo : EIATTR_KPARAM_INFO
	.align		4
.L_409:
        /*0038*/ 	.byte	0x04, 0x17
        /*003a*/ 	.short	(.L_411 - .L_410)
.L_410:
        /*003c*/ 	.word	0x00000000
        /*0040*/ 	.short	0x0004
        /*0042*/ 	.short	0x0020
        /*0044*/ 	.byte	0x00, 0xf0, 0x11, 0x00


	//----- nvinfo : EIATTR_KPARAM_INFO
	.align		4
.L_411:
        /*0048*/ 	.byte	0x04, 0x17
        /*004a*/ 	.short	(.L_413 - .L_412)
.L_412:
        /*004c*/ 	.word	0x00000000
        /*0050*/ 	.short	0x0003
        /*0052*/ 	.short	0x0018
        /*0054*/ 	.byte	0x00, 0xf5, 0x21, 0x00


	//----- nvinfo : EIATTR_KPARAM_INFO
	.align		4
.L_413:
        /*0058*/ 	.byte	0x04, 0x17
        /*005a*/ 	.short	(.L_415 - .L_414)
.L_414:
        /*005c*/ 	.word	0x00000000
        /*0060*/ 	.short	0x0002
        /*0062*/ 	.short	0x0010
        /*0064*/ 	.byte	0x00, 0xf5, 0x21, 0x00


	//----- nvinfo : EIATTR_KPARAM_INFO
	.align		4
.L_415:
        /*0068*/ 	.byte	0x04, 0x17
        /*006a*/ 	.short	(.L_417 - .L_416)
.L_416:
        /*006c*/ 	.word	0x00000000
        /*0070*/ 	.short	0x0001
        /*0072*/ 	.short	0x0008
        /*0074*/ 	.byte	0x00, 0xf5, 0x21, 0x00


	//----- nvinfo : EIATTR_KPARAM_INFO
	.align		4
.L_417:
        /*0078*/ 	.byte	0x04, 0x17
        /*007a*/ 	.short	(.L_419 - .L_418)
.L_418:
        /*007c*/ 	.word	0x00000000
        /*0080*/ 	.short	0x0000
        /*0082*/ 	.short	0x0000
        /*0084*/ 	.byte	0x00, 0xf5, 0x21, 0x00


	//----- nvinfo : EIATTR_SPARSE_MMA_MASK
	.align		4
.L_419:
        /*0088*/ 	.byte	0x03, 0x50
        /*008a*/ 	.short	0x0000


	//----- nvinfo : EIATTR_MAXREG_COUNT
	.align		4
        /*008c*/ 	.byte	0x03, 0x1b
        /*008e*/ 	.short	0x00ff


	//----- nvinfo : EIATTR_MERCURY_ISA_VERSION
	.align		4
        /*0090*/ 	.byte	0x03, 0x5f
        /*0092*/ 	.short	0x0101


	//----- nvinfo : EIATTR_VRC_CTA_INIT_COUNT
	.align		4
        /*0094*/ 	.byte	0x02, 0x4a
	.zero		1
	.zero		1


	//----- nvinfo : EIATTR_EXIT_INSTR_OFFSETS
	.align		4
        /*0098*/ 	.byte	0x04, 0x1c
        /*009a*/ 	.short	(.L_421 - .L_420)


	//   ....[0]....
.L_420:
        /*009c*/ 	.word	0x000000c0


	//   ....[1]....
        /*00a0*/ 	.word	0x000004b0


	//----- nvinfo : EIATTR_CRS_STACK_SIZE
	.align		4
.L_421:
        /*00a4*/ 	.byte	0x04, 0x1e
        /*00a6*/ 	.short	(.L_423 - .L_422)
.L_422:
        /*00a8*/ 	.word	0x00000000


	//----- nvinfo : EIATTR_CBANK_PARAM_SIZE
	.align		4
.L_423:
        /*00ac*/ 	.byte	0x03, 0x19
        /*00ae*/ 	.short	0x0030


	//----- nvinfo : EIATTR_PARAM_CBANK
	.align		4
        /*00b0*/ 	.byte	0x04, 0x0a
        /*00b2*/ 	.short	(.L_425 - .L_424)
	.align		4
.L_424:
        /*00b4*/ 	.word	index@(.nv.constant0.DivProj2D_kernel)
        /*00b8*/ 	.short	0x0380
        /*00ba*/ 	.short	0x0030


	//----- nvinfo : EIATTR_SW_WAR
	.align		4
.L_425:
        /*00bc*/ 	.byte	0x04, 0x36
        /*00be*/ 	.short	(.L_427 - .L_426)
.L_426:
        /*00c0*/ 	.word	0x00000008
.L_427:


//--------------------- .nv.info.Proj_funcPD2D_aniso_kernel --------------------------
	.section	.nv.info.Proj_funcPD2D_aniso_kernel,"",@"SHT_CUDA_INFO"
	.sectionflags	@""
	.align	4


	//----- nvinfo : EIATTR_CUDA_API_VERSION
	.align		4
        /*0000*/ 	.byte	0x04, 0x37
        /*0002*/ 	.short	(.L_429 - .L_428)
.L_428:
        /*0004*/ 	.word	0x00000082


	//----- nvinfo : EIATTR_KPARAM_INFO
	.align		4
.L_429:
        /*0008*/ 	.byte	0x04, 0x17
        /*000a*/ 	.short	(.L_431 - .L_430)
.L_430:
        /*000c*/ 	.word	0x00000000
        /*0010*/ 	.short	0x0003
        /*0012*/ 	.short	0x0014
        /*0014*/ 	.byte	0x00, 0xf0, 0x11, 0x00


	//----- nvinfo : EIATTR_KPARAM_INFO
	.align		4
.L_431:
        /*0018*/ 	.byte	0x04, 0x17
        /*001a*/ 	.short	(.L_433 - .L_432)
.L_432:
        /*001c*/ 	.word	0x00000000
        /*0020*/ 	.short	0x0002
        /*0022*/ 	.short	0x0010
        /*0024*/ 	.byte	0x00, 0xf0, 0x11, 0x00


	//----- nvinfo : EIATTR_KPARAM_INFO
	.align		4
.L_433:
        /*0028*/ 	.byte	0x04, 0x17
        /*002a*/ 	.short	(.L_435 - .L_434)
.L_434:
        /*002c*/ 	.word	0x00000000
        /*0030*/ 	.short	0x0001
        /*0032*/ 	.short	0x0008
        /*0034*/ 	.byte	0x00, 0xf5, 0x21, 0x00


	//----- nvinfo : EIATTR_KPARAM_INFO
	.align		4
.L_435:
        /*0038*/ 	.byte	0x04, 0x17
        /*003a*/ 	.short	(.L_437 - .L_436)
.L_436:
        /*003c*/ 	.word	0x00000000
        /*0040*/ 	.short	0x0000
        /*0042*/ 	.short	0x0000
        /*0044*/ 	.byte	0x00, 0xf5, 0x21, 0x00


	//----- nvinfo : EIATTR_SPARSE_MMA_MASK
	.align		4
.L_437:
        /*0048*/ 	.byte	0x03, 0x50
        /*004a*/ 	.short	0x0000


	//----- nvinfo : EIATTR_MAXREG_COUNT
	.align		4
        /*004c*/ 	.byte	0x03, 0x1b
        /*004e*/ 	.short	0x00ff


	//----- nvinfo : EIATTR_MERCURY_ISA_VERSION
	.align		4
        /*0050*/ 	.byte	0x03, 0x5f
        /*0052*/ 	.short	0x0101


	//----- nvinfo : EIATTR_VRC_CTA_INIT_COUNT
	.align		4
        /*0054*/ 	.byte	0x02, 0x4a
	.zero		1
	.zero		1


	//----- nvinfo : EIATTR_EXIT_INSTR_OFFSETS
	.align		4
        /*0058*/ 	.byte	0x04, 0x1c
        /*005a*/ 	.short	(.L_439 - .L_438)


	//   ....[0]....
.L_438:
        /*005c*/ 	.word	0x000000d0


	//   ....[1]....
        /*0060*/ 	.word	0x00000350


	//----- nvinfo : EIATTR_CRS_STACK_SIZE
	.align		4
.L_439:
        /*0064*/ 	.byte	0x04, 0x1e
        /*0066*/ 	.short	(.L_441 - .L_440)
.L_440:
        /*0068*/ 	.word	0x00000000


	//----- nvinfo : EIATTR_CBANK_PARAM_SIZE
	.align		4
.L_441:
        /*006c*/ 	.byte	0x03, 0x19
        /*006e*/ 	.short	0x0018


	//----- nvinfo : EIATTR_PARAM_CBANK
	.align		4
        /*0070*/ 	.byte	0x04, 0x0a
        /*0072*/ 	.short	(.L_443 - .L_442)
	.align		4
.L_442:
        /*0074*/ 	.word	index@(.nv.constant0.Proj_funcPD2D_aniso_kernel)
        /*0078*/ 	.short	0x0380
        /*007a*/ 	.short	0x0018


	//----- nvinfo : EIATTR_SW_WAR
	.align		4
.L_443:
        /*007c*/ 	.byte	0x04, 0x36
        /*007e*/ 	.short	(.L_445 - .L_444)
.L_444:
        /*0080*/ 	.word	0x00000008
.L_445:


//--------------------- .nv.info.Proj_funcPD2D_iso_kernel --------------------------
	.section	.nv.info.Proj_funcPD2D_iso_kernel,"",@"SHT_CUDA_INFO"
	.sectionflags	@""
	.align	4


	//----- nvinfo : EIATTR_CUDA_API_VERSION
	.align		4
        /*0000*/ 	.byte	0x04, 0x37
        /*0002*/ 	.short	(.L_447 - .L_446)
.L_446:
        /*0004*/ 	.word	0x00000082


	//----- nvinfo : EIATTR_KPARAM_INFO
	.align		4
.L_447:
        /*0008*/ 	.byte	0x04, 0x17
        /*000a*/ 	.short	(.L_449 - .L_448)
.L_448:
        /*000c*/ 	.word	0x00000000
        /*0010*/ 	.short	0x0003
        /*0012*/ 	.short	0x0014
        /*0014*/ 	.byte	0x00, 0xf0, 0x11, 0x00


	//----- nvinfo : EIATTR_KPARAM_INFO
	.align		4
.L_449:
        /*0018*/ 	.byte	0x04, 0x17
        /*001a*/ 	.short	(.L_451 - .L_450)
.L_450:
        /*001c*/ 	.word	0x00000000
        /*0020*/ 	.short	0x0002
        /*0022*/ 	.short	0x0010
        /*0024*/ 	.byte	0x00, 0xf0, 0x11, 0x00


	//----- nvinfo : EIATTR_KPARAM_INFO
	.align		4
.L_451:
        /*0028*/ 	.byte	0x04, 0x17
        /*002a*/ 	.short	(.L_453 - .L_452)
.L_452:
        /*002c*/ 	.word	0x00000000
        /*0030*/ 	.short	0x0001
        /*0032*/ 	.short	0x0008
        /*0034*/ 	.byte	0x00, 0xf5, 0x21, 0x00


	//----- nvinfo : EIATTR_KPARAM_INFO
	.align		4
.L_453:
        /*0038*/ 	.byte	0x04, 0x17
        /*003a*/ 	.short	(.L_455 - .L_454)
.L_454:
        /*003c*/ 	.word	0x00000000
        /*0040*/ 	.short	0x0000
        /*0042*/ 	.short	0x0000
        /*0044*/ 	.byte	0x00, 0xf5, 0x21, 0x00


	//----- nvinfo : EIATTR_SPARSE_MMA_MASK
	.align		4
.L_455:
        /*0048*/ 	.byte	0x03, 0x50
        /*004a*/ 	.short	0x0000


	//----- nvinfo : EIATTR_MAXREG_COUNT
	.align		4
        /*004c*/ 	.byte	0x03, 0x1b
        /*004e*/ 	.short	0x00ff


	//----- nvinfo : EIATTR_MERCURY_ISA_VERSION
	.align		4
        /*0050*/ 	.byte	0x03, 0x5f
        /*0052*/ 	.short	0x0101


	//----- nvinfo : EIATTR_VRC_CTA_INIT_COUNT
	.align		4
        /*0054*/ 	.byte	0x02, 0x4a
	.zero		1
	.zero		1


	//----- nvinfo : EIATTR_EXIT_INSTR_OFFSETS
	.align		4
        /*0058*/ 	.byte	0x04, 0x1c
        /*005a*/ 	.short	(.L_457 - .L_456)


	//   ....[0]....
.L_456:
        /*005c*/ 	.word	0x000000d0


	//   ....[1]....
        /*0060*/ 	.word	0x00000180


	//   ....[2]....
        /*0064*/ 	.word	0x00000450


	//----- nvinfo : EIATTR_CRS_STACK_SIZE
	.align		4
.L_457:
        /*0068*/ 	.byte	0x04, 0x1e
        /*006a*/ 	.short	(.L_459 - .L_458)
.L_458:
        /*006c*/ 	.word	0x00000000


	//----- nvinfo : EIATTR_CBANK_PARAM_SIZE
	.align		4
.L_459:
        /*0070*/ 	.byte	0x03, 0x19
        /*0072*/ 	.short	0x0018


	//----- nvinfo : EIATTR_PARAM_CBANK
	.align		4
        /*0074*/ 	.byte	0x04, 0x0a
        /*0076*/ 	.short	(.L_461 - .L_460)
	.align		4
.L_460:
        /*0078*/ 	.word	index@(.nv.constant0.Proj_funcPD2D_iso_kernel)
        /*007c*/ 	.short	0x0380
        /*007e*/ 	.short	0x0018


	//----- nvinfo : EIATTR_SW_WAR
	.align		4
.L_461:
        /*0080*/ 	.byte	0x04, 0x36
        /*0082*/ 	.short	(.L_463 - .L_462)
.L_462:
        /*0084*/ 	.word	0x00000008
.L_463:


//--------------------- .nv.info.dualPD_kernel    --------------------------
	.section	.nv.info.dualPD_kernel,"",@"SHT_CUDA_INFO"
	.sectionflags	@""
	.align	4


	//----- nvinfo : EIATTR_CUDA_API_VERSION
	.align		4
        /*0000*/ 	.byte	0x04, 0x37
        /*0002*/ 	.short	(.L_465 - .L_464)
.L_464:
        /*0004*/ 	.word	0x00000082


	//----- nvinfo : EIATTR_KPARAM_INFO
	.align		4
.L_465:
        /*0008*/ 	.byte	0x04, 0x17
        /*000a*/ 	.short	(.L_467 - .L_466)
.L_466:
        /*000c*/ 	.word	0x00000000
        /*0010*/ 	.short	0x0005
        /*0012*/ 	.short	0x0020
        /*0014*/ 	.byte	0x00, 0xf0, 0x11, 0x00


	//----- nvinfo : EIATTR_KPARAM_INFO
	.align		4
.L_467:
        /*0018*/ 	.byte	0x04, 0x17
        /*001a*/ 	.short	(.L_469 - .L_468)
.L_468:
        /*001c*/ 	.word	0x00000000
        /*0020*/ 	.short	0x0004
        /*0022*/ 	.short	0x001c
        /*0024*/ 	.byte	0x00, 0xf0, 0x11, 0x00


	//----- nvinfo : EIATTR_KPARAM_INFO
	.align		4
.L_469:
        /*0028*/ 	.byte	0x04, 0x17
        /*002a*/ 	.short	(.L_471 - .L_470)
.L_470:
        /*002c*/ 	.word	0x00000000
        /*0030*/ 	.short	0x0003
        /*0032*/ 	.short	0x0018
        /*0034*/ 	.byte	0x00, 0xf0, 0x11, 0x00


	//----- nvinfo : EIATTR_KPARAM_INFO
	.align		4
.L_471:
        /*0038*/ 	.byte	0x04, 0x17
        /*003a*/ 	.short	(.L_473 - .L_472)
.L_472:
        /*003c*/ 	.word	0x00000000
        /*0040*/ 	.short	0x0002
        /*0042*/ 	.short	0x0010
        /*0044*/ 	.byte	0x00, 0xf5, 0x21, 0x00


	//----- nvinfo : EIATTR_KPARAM_INFO
	.align		4
.L_473:
        /*0048*/ 	.byte	0x04, 0x17
        /*004a*/ 	.short	(.L_475 - .L_474)
.L_474:
        /*004c*/ 	.word	0x00000000
        /*0050*/ 	.short	0x0001
        /*0052*/ 	.short	0x0008
        /*0054*/ 	.byte	0x00, 0xf5, 0x21, 0x00


	//----- nvinfo : EIATTR_KPARAM_INFO
	.align		4
.L_475:
        /*0058*/ 	.byte	0x04, 0x17
        /*005a*/ 	.short	(.L_477 - .L_476)
.L_476:
        /*005c*/ 	.word	0x00000000
        /*0060*/ 	.short	0x0000
        /*0062*/ 	.short	0x0000
        /*0064*/ 	.byte	0x00, 0xf5, 0x21, 0x00


	//----- nvinfo : EIATTR_SPARSE_MMA_MASK
	.align		4
.L_477:
        /*0068*/ 	.byte	0x03, 0x50
        /*006a*/ 	.short	0x0000


	//----- nvinfo : EIATTR_MAXREG_COUNT
	.align		4
        /*006c*/ 	.byte	0x03, 0x1b
        /*006e*/ 	.short	0x00ff


	//----- nvinfo : EIATTR_MERCURY_ISA_VERSION
	.align		4
        /*0070*/ 	.byte	0x03, 0x5f
        /*0072*/ 	.short	0x0101


	//----- nvinfo : EIATTR_VRC_CTA_INIT_COUNT
	.align		4
        /*0074*/ 	.byte	0x02, 0x4a
	.zero		1
	.zero		1


	//----- nvinfo : EIATTR_EXIT_INSTR_OFFSETS
	.align		4
        /*0078*/ 	.byte	0x04, 0x1c
        /*007a*/ 	.short	(.L_479 - .L_478)


	//   ....[0]....
.L_478:
        /*007c*/ 	.word	0x000000d0


	//   ....[1]....
        /*0080*/ 	.word	0x000002e0


	//   ....[2]....
        /*0084*/ 	.word	0x00000380


	//----- nvinfo : EIATTR_CRS_STACK_SIZE
	.align		4
.L_479:
        /*0088*/ 	.byte	0x04, 0x1e
        /*008a*/ 	.short	(.L_481 - .L_480)
.L_480:
        /*008c*/ 	.word	0x00000000


	//----- nvinfo : EIATTR_CBANK_PARAM_SIZE
	.align		4
.L_481:
        /*0090*/ 	.byte	0x03, 0x19
        /*0092*/ 	.short	0x0024


	//----- nvinfo : EIATTR_PARAM_CBANK
	.align		4
        /*0094*/ 	.byte	0x04, 0x0a
        /*0096*/ 	.short	(.L_483 - .L_482)
	.align		4
.L_482:
        /*0098*/ 	.word	index@(.nv.constant0.dualPD_kernel)
        /*009c*/ 	.short	0x0380
        /*009e*/ 	.short	0x0024


	//----- nvinfo : EIATTR_SW_WAR
	.align		4
.L_483:
        /*00a0*/ 	.byte	0x04, 0x36
        /*00a2*/ 	.short	(.L_485 - .L_484)
.L_484:
        /*00a4*/ 	.word	0x00000008
.L_485:


//--------------------- .nv.info.primal_dual_for_total_variation_2D --------------------------
	.section	.nv.info.primal_dual_for_total_variation_2D,"",@"SHT_CUDA_INFO"
	.sectionflags	@""
	.align	4


	//----- nvinfo : EIATTR_CUDA_API_VERSION
	.align		4
        /*0000*/ 	.byte	0x04, 0x37
        /*0002*/ 	.short	(.L_487 - .L_486)
.L_486:
        /*0004*/ 	.word	0x00000082


	//----- nvinfo : EIATTR_KPARAM_INFO
	.align		4
.L_487:
        /*0008*/ 	.byte	0x04, 0x17
        /*000a*/ 	.short	(.L_489 - .L_488)
.L_488:
        /*000c*/ 	.word	0x00000000
        /*0010*/ 	.short	0x0004
        /*0012*/ 	.short	0x0014
        /*0014*/ 	.byte	0x00, 0xf0, 0x05, 0x00


	//----- nvinfo : EIATTR_KPARAM_INFO
	.align		4
.L_489:
        /*0018*/ 	.byte	0x04, 0x17
        /*001a*/ 	.short	(.L_491 - .L_490)
.L_490:
        /*001c*/ 	.word	0x00000000
        /*0020*/ 	.short	0x0003
        /*0022*/ 	.short	0x0010
        /*0024*/ 	.byte	0x00, 0xf0, 0x11, 0x00


	//----- nvinfo : EIATTR_KPARAM_INFO
	.align		4
.L_491:
        /*0028*/ 	.byte	0x04, 0x17
        /*002a*/ 	.short	(.L_493 - .L_492)
.L_492:
        /*002c*/ 	.word	0x00000000
        /*0030*/ 	.short	0x0002
        /*0032*/ 	.short	0x000c
        /*0034*/ 	.byte	0x00, 0xf0, 0x11, 0x00


	//----- nvinfo : EIATTR_KPARAM_INFO
	.align		4
.L_493:
        /*0038*/ 	.byte	0x04, 0x17
        /*003a*/ 	.short	(.L_495 - .L_494)
.L_494:
        /*003c*/ 	.word	0x00000000
        /*0040*/ 	.short	0x0001
        /*0042*/ 	.short	0x0008
        /*0044*/ 	.byte	0x00, 0xf0, 0x11, 0x00


	//----- nvinfo : EIATTR_KPARAM_INFO
	.align		4
.L_495:
        /*0048*/ 	.byte	0x04, 0x17
        /*004a*/ 	.short	(.L_497 - .L_496)
.L_496:
        /*004c*/ 	.word	0x00000000
        /*0050*/ 	.short	0x0000
        /*0052*/ 	.short	0x0000
        /*0054*/ 	.byte	0x00, 0xf5, 0x21, 0x00


	//----- nvinfo : EIATTR_SPARSE_MMA_MASK
	.align		4
.L_497:
        /*0058*/ 	.byte	0x03, 0x50
        /*005a*/ 	.short	0x0000


	//----- nvinfo : EIATTR_MAXREG_COUNT
	.align		4
        /*005c*/ 	.byte	0x03, 0x1b
        /*005e*/ 	.short	0x00ff


	//----- nvinfo : EIATTR_MERCURY_ISA_VERSION
	.align		4
        /*0060*/ 	.byte	0x03, 0x5f
        /*0062*/ 	.short	0x0101


	//----- nvinfo : EIATTR_VRC_CTA_INIT_COUNT
	.align		4
        /*0064*/ 	.byte	0x02, 0x4a
	.zero		1
	.zero		1


	//----- nvinfo : EIATTR_EXIT_INSTR_OFFSETS
	.align		4
        /*0068*/ 	.byte	0x04, 0x1c
        /*006a*/ 	.short	(.L_499 - .L_498)


	//   ....[0]....
.L_498:
        /*006c*/ 	.word	0x00000010


	//----- nvinfo : EIATTR_CBANK_PARAM_SIZE
	.align		4
.L_499:
        /*0070*/ 	.byte	0x03, 0x19
        /*0072*/ 	.short	0x0015


	//----- nvinfo : EIATTR_PARAM_CBANK
	.align		4
        /*0074*/ 	.byte	0x04, 0x0a
        /*0076*/ 	.short	(.L_501 - .L_500)
	.align		4
.L_500:
        /*0078*/ 	.word	index@(.nv.constant0.primal_dual_for_total_variation_2D)
        /*007c*/ 	.short	0x0380
        /*007e*/ 	.short	0x0015


	//----- nvinfo : EIATTR_SW_WAR
	.align		4
.L_501:
        /*0080*/ 	.byte	0x04, 0x36
        /*0082*/ 	.short	(.L_503 - .L_502)
.L_502:
        /*0084*/ 	.word	0x00000008
.L_503:


//--------------------- .nv.callgraph             --------------------------
	.section	.nv.callgraph,"",@"SHT_CUDA_CALLGRAPH"
	.align	4
	.sectionentsize	8
	.align		4
        /*0000*/ 	.word	0x00000000
	.align		4
        /*0004*/ 	.word	0xffffffff
	.align		4
        /*0008*/ 	.word	0x00000000
	.align		4
        /*000c*/ 	.word	0xfffffffe
	.align		4
        /*0010*/ 	.word	0x00000000
	.align		4
        /*0014*/ 	.word	0xfffffffd
	.align		4
        /*0018*/ 	.word	0x00000000
	.align		4
        /*001c*/ 	.word	0xfffffffc


//--------------------- .text.PDResidCalc3D_kernel --------------------------
	.section	.text.PDResidCalc3D_kernel,"ax",@progbits
	.align	128
        .global         PDResidCalc3D_kernel
        .type           PDResidCalc3D_kernel,@function
        .size           PDResidCalc3D_kernel,(.L_x_124 - PDResidCalc3D_kernel)
        .other          PDResidCalc3D_kernel,@"STO_CUDA_ENTRY STV_DEFAULT"
PDResidCalc3D_kernel:
.text.PDResidCalc3D_kernel:
[----:B------:R-:W-:Y:S01]  /*0000*/  LDC R1, c[0x0][0x37c] ;  /* 0x0000df00ff017b82 */ /* 0x000fe20000000800 */
[----:B------:R-:W0:Y:S01]  /*0010*/  S2R R2, SR_CTAID.X ;  /* 0x0000000000027919 */ /* 0x000e220000002500 */
[----:B------:R-:W0:Y:S01]  /*0020*/  LDCU UR4, c[0x0][0x360] ;  /* 0x00006c00ff0477ac */ /* 0x000e220008000800 */
[----:B------:R-:W0:Y:S01]  /*0030*/  S2R R3, SR_TID.X ;  /* 0x0000000000037919 */ /* 0x000e220000002100 */
[----:B------:R-:W1:Y:S01]  /*0040*/  LDCU UR5, c[0x0][0x364] ;  /* 0x00006c80ff0577ac */ /* 0x000e620008000800 */
[----:B------:R-:W1:Y:S01]  /*0050*/  S2R R5, SR_CTAID.Y ;  /* 0x0000000000057919 */ /* 0x000e620000002600 */
[----:B------:R-:W2:Y:S01]  /*0060*/  LDCU.64 UR8, c[0x0][0x398] ;  /* 0x00007300ff0877ac */ /* 0x000ea20008000a00 */
[----:B------:R-:W1:Y:S01]  /*0070*/  S2R R0, SR_TID.Y ;  /* 0x0000000000007919 */ /* 0x000e620000002200 */
[----:B------:R-:W3:Y:S01]  /*0080*/  LDCU UR6, c[0x0][0x368] ;  /* 0x00006d00ff0677ac */ /* 0x000ee20008000800 */
[----:B------:R-:W3:Y:S01]  /*0090*/  S2R R7, SR_CTAID.Z ;  /* 0x0000000000077919 */ /* 0x000ee20000002700 */
[----:B------:R-:W4:Y:S01]  /*00a0*/  LDCU UR10, c[0x0][0x3a0] ;  /* 0x00007400ff0a77ac */ /* 0x000f220008000800 */
[----:B------:R-:W3:Y:S01]  /*00b0*/  S2R R4, SR_TID.Z ;  /* 0x0000000000047919 */ /* 0x000ee20000002300 */
[----:B--2---:R-:W-:Y:S01]  /*00c0*/  USHF.R.S32.HI UR7, URZ, 0x1f, UR8 ;  /* 0x0000001fff077899 */ /* 0x004fe20008011408 */
[----:B0-----:R-:W-:-:S05]  /*00d0*/  IMAD R2, R2, UR4, R3 ;  /* 0x0000000402027c24 */ /* 0x001fca000f8e0203 */
[----:B------:R-:W-:Y:S01]  /*00e0*/  ISETP.GE.U32.AND P1, PT, R2, UR8, PT ;  /* 0x0000000802007c0c */ /* 0x000fe2000bf26070 */
[----:B-1----:R-:W-:-:S05]  /*00f0*/  IMAD R5, R5, UR5, R0 ;  /* 0x0000000505057c24 */ /* 0x002fca000f8e0200 */
[----:B------:R-:W-:Y:S01]  /*0100*/  ISETP.GE.AND P0, PT, R5, UR9, PT ;  /* 0x0000000905007c0c */ /* 0x000fe2000bf06270 */
[----:B---3--:R-:W-:-:S03]  /*0110*/  IMAD R7, R7, UR6, R4 ;  /* 0x0000000607077c24 */ /* 0x008fc6000f8e0204 */
[----:B------:R-:W-:-:S04]  /*0120*/  ISETP.GE.OR.EX P0, PT, RZ, UR7, P0, P1 ;  /* 0x00000007ff007c0c */ /* 0x000fc80008706710 */
[----:B----4-:R-:W-:-:S13]  /*0130*/  ISETP.GE.OR P0, PT, R7, UR10, P0 ;  /* 0x0000000a07007c0c */ /* 0x010fda0008706670 */
[----:B------:R-:W-:Y:S05]  /*0140*/  @P0 EXIT ;  /* 0x000000000000094d */ /* 0x000fea0003800000 */
[----:B------:R-:W-:Y:S01]  /*0150*/  IMAD.MOV.U32 R3, RZ, RZ, RZ ;  /* 0x000000ffff037224 */ /* 0x000fe200078e00ff */
[----:B------:R-:W-:Y:S01]  /*0160*/  UIMAD UR4, UR8, UR9, URZ ;  /* 0x00000009080472a4 */ /* 0x000fe2000f8e02ff */
[C---:B------:R-:W-:Y:S02]  /*0170*/  IMAD R9, R5.reuse, UR7, RZ ;  /* 0x0000000705097c24 */ /* 0x040fe4000f8e02ff */
[----:B------:R-:W-:Y:S01]  /*0180*/  IMAD.WIDE.U32 R2, R5, UR8, R2 ;  /* 0x0000000805027c25 */ /* 0x000fe2000f8e0002 */
[----:B------:R-:W-:Y:S02]  /*0190*/  USHF.R.S32.HI UR6, URZ, 0x1f, UR4 ;  /* 0x0000001fff067899 */ /* 0x000fe40008011404 */
[----:B------:R-:W-:Y:S01]  /*01a0*/  UIMAD UR5, UR4, UR10, URZ ;  /* 0x0000000a040572a4 */ /* 0x000fe2000f8e02ff */
[----:B------:R-:W-:-:S03]  /*01b0*/  IMAD.IADD R3, R3, 0x1, R9 ;  /* 0x0000000103037824 */ /* 0x000fc600078e0209 */
[C---:B------:R-:W-:Y:S02]  /*01c0*/  IMAD R5, R7.reuse, UR6, RZ ;  /* 0x0000000607057c24 */ /* 0x040fe4000f8e02ff */
[----:B------:R-:W-:Y:S01]  /*01d0*/  IMAD.WIDE.U32 R2, R7, UR4, R2 ;  /* 0x0000000407027c25 */ /* 0x000fe2000f8e0002 */
[----:B------:R-:W-:-:S03]  /*01e0*/  USHF.R.S32.HI UR4, URZ, 0x1f, UR5 ;  /* 0x0000001fff047899 */ /* 0x000fc60008011405 */
[----:B------:R-:W-:Y:S01]  /*01f0*/  IMAD.IADD R5, R3, 0x1, R5 ;  /* 0x0000000103057824 */ /* 0x000fe200078e0205 */
[----:B------:R-:W-:-:S04]  /*0200*/  ISETP.GE.U32.AND P0, PT, R2, UR5, PT ;  /* 0x0000000502007c0c */ /* 0x000fc8000bf06070 */
[----:B------:R-:W-:-:S13]  /*0210*/  ISETP.GE.AND.EX P0, PT, R5, UR4, PT, P0 ;  /* 0x0000000405007c0c */ /* 0x000fda000bf06300 */
[----:B------:R-:W-:Y:S05]  /*0220*/  @P0 EXIT ;  /* 0x000000000000094d */ /* 0x000fea0003800000 */
[----:B------:R-:W0:Y:S01]  /*0230*/  LDCU.128 UR8, c[0x0][0x380] ;  /* 0x00007000ff0877ac */ /* 0x000e220008000c00 */
[C---:B------:R-:W-:Y:S01]  /*0240*/  IMAD.SHL.U32 R6, R2.reuse, 0x4, RZ ;  /* 0x0000000402067824 */ /* 0x040fe200078e00ff */
[----:B------:R-:W-:Y:S01]  /*0250*/  SHF.L.U64.HI R0, R2, 0x2, R5 ;  /* 0x0000000202007819 */ /* 0x000fe20000010205 */
[----:B------:R-:W1:Y:S01]  /*0260*/  LDCU.64 UR4, c[0x0][0x358] ;  /* 0x00006b00ff0477ac */ /* 0x000e620008000a00 */
[----:B------:R-:W2:Y:S02]  /*0270*/  LDCU.64 UR6, c[0x0][0x390] ;  /* 0x00007200ff0677ac */ /* 0x000ea40008000a00 */
[C---:B0-----:R-:W-:Y:S02]  /*0280*/  IADD3 R4, P1, PT, R6.reuse, UR10, RZ ;  /* 0x0000000a06047c10 */ /* 0x041fe4000ff3e0ff */
[----:B------:R-:W-:Y:S02]  /*0290*/  IADD3 R2, P0, PT, R6, UR8, RZ ;  /* 0x0000000806027c10 */ /* 0x000fe4000ff1e0ff */
[----:B------:R-:W-:-:S02]  /*02a0*/  IADD3.X R5, PT, PT, R0, UR11, RZ, P1, !PT ;  /* 0x0000000b00057c10 */ /* 0x000fc40008ffe4ff */
[----:B------:R-:W-:-:S04]  /*02b0*/  IADD3.X R3, PT, PT, R0, UR9, RZ, P0, !PT ;  /* 0x0000000900037c10 */ /* 0x000fc800087fe4ff */
[----:B-1----:R-:W3:Y:S04]  /*02c0*/  LDG.E R5, desc[UR4][R4.64] ;  /* 0x0000000404057981 */ /* 0x002ee8000c1e1900 */
[----:B------:R-:W3:Y:S01]  /*02d0*/  LDG.E R2, desc[UR4][R2.64] ;  /* 0x0000000402027981 */ /* 0x000ee2000c1e1900 */
[----:B--2---:R-:W-:-:S04]  /*02e0*/  IADD3 R6, P0, PT, R6, UR6, RZ ;  /* 0x0000000606067c10 */ /* 0x004fc8000ff1e0ff */
[----:B------:R-:W-:Y:S01]  /*02f0*/  IADD3.X R7, PT, PT, R0, UR7, RZ, P0, !PT ;  /* 0x0000000700077c10 */ /* 0x000fe200087fe4ff */
[----:B---3--:R-:W-:-:S05]  /*0300*/  FADD R9, R2, -R5 ;  /* 0x8000000502097221 */ /* 0x008fca0000000000 */
[----:B------:R-:W-:Y:S01]  /*0310*/  STG.E desc[UR4][R6.64], R9 ;  /* 0x0000000906007986 */ /* 0x000fe2000c101904 */
[----:B------:R-:W-:Y:S05]  /*0320*/  EXIT ;  /* 0x000000000000794d */ /* 0x000fea0003800000 */
.L_x_0:
[----:B------:R-:W-:-:S00]  /*0330*/  BRA `(.L_x_0) ;  /* 0xfffffffc00fc7947 */ /* 0x000fc0000383ffff */
[----:B------:R-:W-:-:S00]  /*0340*/  NOP ;  /* 0x0000000000007918 */ /* 0x000fc00000000000 */
        /* <DEDUP_REMOVED lines=11> */
.L_x_124:


//--------------------- .text.PDResidCalc2D_kernel --------------------------
	.section	.text.PDResidCalc2D_kernel,"ax",@progbits
	.align	128
        .global         PDResidCalc2D_kernel
        .type           PDResidCalc2D_kernel,@function
        .size           PDResidCalc2D_kernel,(.L_x_125 - PDResidCalc2D_kernel)
        .other          PDResidCalc2D_kernel,@"STO_CUDA_ENTRY STV_DEFAULT"
PDResidCalc2D_kernel:
.text.PDResidCalc2D_kernel:
        /* <DEDUP_REMOVED lines=8> */
[----:B0-----:R-:W-:-:S05]  /*0080*/  IMAD R2, R2, UR4, R3 ;  /* 0x0000000402027c24 */ /* 0x001fca000f8e0203 */
[----:B--2---:R-:W-:Y:S01]  /*0090*/  ISETP.GE.U32.AND P1, PT, R2, UR8, PT ;  /* 0x0000000802007c0c */ /* 0x004fe2000bf26070 */
[----:B-1----:R-:W-:Y:S01]  /*00a0*/  IMAD R5, R5, UR5, R0 ;  /* 0x0000000505057c24 */ /* 0x002fe2000f8e0200 */
[----:B------:R-:W-:-:S04]  /*00b0*/  USHF.R.S32.HI UR5, URZ, 0x1f, UR8 ;  /* 0x0000001fff057899 */ /* 0x000fc80008011408 */
[----:B------:R-:W-:-:S04]  /*00c0*/  ISETP.GE.AND P0, PT, R5, UR9, PT ;  /* 0x0000000905007c0c */ /* 0x000fc8000bf06270 */
[----:B------:R-:W-:-:S13]  /*00d0*/  ISETP.GE.OR.EX P0, PT, RZ, UR5, P0, P1 ;  /* 0x00000005ff007c0c */ /* 0x000fda0008706710 */
[----:B------:R-:W-:Y:S05]  /*00e0*/  @P0 EXIT ;  /* 0x000000000000094d */ /* 0x000fea0003800000 */
[----:B------:R-:W-:Y:S01]  /*00f0*/  IMAD.MOV.U32 R3, RZ, RZ, RZ ;  /* 0x000000ffff037224 */ /* 0x000fe200078e00ff */
[----:B------:R-:W-:Y:S01]  /*0100*/  UIMAD UR4, UR8, UR9, URZ ;  /* 0x00000009080472a4 */ /* 0x000fe2000f8e02ff */
        /* <DEDUP_REMOVED lines=23> */
.L_x_1:
        /* <DEDUP_REMOVED lines=16> */
.L_x_125:


//--------------------- .text.getU3D_kernel       --------------------------
	.section	.text.getU3D_kernel,"ax",@progbits
	.align	128
        .global         getU3D_kernel
        .type           getU3D_kernel,@function
        .size           getU3D_kernel,(.L_x_126 - getU3D_kernel)
        .other          getU3D_kernel,@"STO_CUDA_ENTRY STV_DEFAULT"
getU3D_kernel:
.text.getU3D_kernel:
[----:B------:R-:W-:Y:S01]  /*0000*/  LDC R1, c[0x0][0x37c] ;  /* 0x0000df00ff017b82 */ /* 0x000fe20000000800 */
[----:B------:R-:W0:Y:S01]  /*0010*/  S2R R2, SR_CTAID.X ;  /* 0x0000000000027919 */ /* 0x000e220000002500 */
[----:B------:R-:W0:Y:S01]  /*0020*/  LDCU UR4, c[0x0][0x360] ;  /* 0x00006c00ff0477ac */ /* 0x000e220008000800 */
[----:B------:R-:W0:Y:S01]  /*0030*/  S2R R3, SR_TID.X ;  /* 0x0000000000037919 */ /* 0x000e220000002100 */
[----:B------:R-:W1:Y:S01]  /*0040*/  LDCU UR5, c[0x0][0x364] ;  /* 0x00006c80ff0577ac */ /* 0x000e620008000800 */
[----:B------:R-:W1:Y:S01]  /*0050*/  S2R R5, SR_CTAID.Y ;  /* 0x0000000000057919 */ /* 0x000e620000002600 */
[----:B------:R-:W2:Y:S01]  /*0060*/  LDCU UR8, c[0x0][0x394] ;  /* 0x00007280ff0877ac */ /* 0x000ea20008000800 */
[----:B------:R-:W1:Y:S01]  /*0070*/  S2R R0, SR_TID.Y ;  /* 0x0000000000007919 */ /* 0x000e620000002200 */
[----:B------:R-:W3:Y:S01]  /*0080*/  LDCU.64 UR10, c[0x0][0x398] ;  /* 0x00007300ff0a77ac */ /* 0x000ee20008000a00 */
[----:B------:R-:W4:Y:S01]  /*0090*/  S2R R7, SR_CTAID.Z ;  /* 0x0000000000077919 */ /* 0x000f220000002700 */
[----:B------:R-:W4:Y:S01]  /*00a0*/  LDCU UR6, c[0x0][0x368] ;  /* 0x00006d00ff0677ac */ /* 0x000f220008000800 */
[----:B------:R-:W4:Y:S01]  /*00b0*/  S2R R4, SR_TID.Z ;  /* 0x0000000000047919 */ /* 0x000f220000002300 */
[----:B--2---:R-:W-:Y:S01]  /*00c0*/  USHF.R.S32.HI UR7, URZ, 0x1f, UR8 ;  /* 0x0000001fff077899 */ /* 0x004fe20008011408 */
[----:B0-----:R-:W-:-:S05]  /*00d0*/  IMAD R2, R2, UR4, R3 ;  /* 0x0000000402027c24 */ /* 0x001fca000f8e0203 */
[----:B------:R-:W-:Y:S01]  /*00e0*/  ISETP.GE.U32.AND P1, PT, R2, UR8, PT ;  /* 0x0000000802007c0c */ /* 0x000fe2000bf26070 */
[----:B-1----:R-:W-:-:S05]  /*00f0*/  IMAD R5, R5, UR5, R0 ;  /* 0x0000000505057c24 */ /* 0x002fca000f8e0200 */
[----:B---3--:R-:W-:Y:S01]  /*0100*/  ISETP.GE.AND P0, PT, R5, UR10, PT ;  /* 0x0000000a05007c0c */ /* 0x008fe2000bf06270 */
[----:B----4-:R-:W-:-:S03]  /*0110*/  IMAD R7, R7, UR6, R4 ;  /* 0x0000000607077c24 */ /* 0x010fc6000f8e0204 */
[----:B------:R-:W-:-:S04]  /*0120*/  ISETP.GE.OR.EX P0, PT, RZ, UR7, P0, P1 ;  /* 0x00000007ff007c0c */ /* 0x000fc80008706710 */
[----:B------:R-:W-:-:S13]  /*0130*/  ISETP.GE.OR P0, PT, R7, UR11, P0 ;  /* 0x0000000b07007c0c */ /* 0x000fda0008706670 */
        /* <DEDUP_REMOVED lines=10> */
[----:B------:R-:W-:-:S04]  /*01e0*/  USHF.R.S32.HI UR4, URZ, 0x1f, UR5 ;  /* 0x0000001fff047899 */ /* 0x000fc80008011405 */
[----:B------:R-:W-:Y:S02]  /*01f0*/  IADD3 R5, PT, PT, R3, R5, RZ ;  /* 0x0000000503057210 */ /* 0x000fe40007ffe0ff */
[----:B------:R-:W-:-:S04]  /*0200*/  ISETP.GE.U32.AND P0, PT, R2, UR5, PT ;  /* 0x0000000502007c0c */ /* 0x000fc8000bf06070 */
[----:B------:R-:W-:-:S13]  /*0210*/  ISETP.GE.AND.EX P0, PT, R5, UR4, PT, P0 ;  /* 0x0000000405007c0c */ /* 0x000fda000bf06300 */
[----:B------:R-:W-:Y:S05]  /*0220*/  @P0 EXIT ;  /* 0x000000000000094d */ /* 0x000fea0003800000 */
[----:B------:R-:W0:Y:S01]  /*0230*/  LDCU.128 UR8, c[0x0][0x380] ;  /* 0x00007000ff0877ac */ /* 0x000e220008000c00 */
[C---:B------:R-:W-:Y:S01]  /*0240*/  IMAD.SHL.U32 R3, R2.reuse, 0x4, RZ ;  /* 0x0000000402037824 */ /* 0x040fe200078e00ff */
[----:B------:R-:W-:Y:S01]  /*0250*/  SHF.L.U64.HI R0, R2, 0x2, R5 ;  /* 0x0000000202007819 */ /* 0x000fe20000010205 */
[----:B------:R-:W1:Y:S01]  /*0260*/  LDCU.64 UR4, c[0x0][0x358] ;  /* 0x00006b00ff0477ac */ /* 0x000e620008000a00 */
[----:B------:R-:W2:Y:S02]  /*0270*/  LDCU UR6, c[0x0][0x390] ;  /* 0x00007200ff0677ac */ /* 0x000ea40008000800 */
[C---:B0-----:R-:W-:Y:S02]  /*0280*/  IADD3 R4, P1, PT, R3.reuse, UR10, RZ ;  /* 0x0000000a03047c10 */ /* 0x041fe4000ff3e0ff */
[----:B------:R-:W-:Y:S02]  /*0290*/  IADD3 R2, P0, PT, R3, UR8, RZ ;  /* 0x0000000803027c10 */ /* 0x000fe4000ff1e0ff */
[----:B------:R-:W-:-:S02]  /*02a0*/  IADD3.X R5, PT, PT, R0, UR11, RZ, P1, !PT ;  /* 0x0000000b00057c10 */ /* 0x000fc40008ffe4ff */
[----:B------:R-:W-:-:S04]  /*02b0*/  IADD3.X R3, PT, PT, R0, UR9, RZ, P0, !PT ;  /* 0x0000000900037c10 */ /* 0x000fc800087fe4ff */
[----:B-1----:R-:W3:Y:S04]  /*02c0*/  LDG.E R5, desc[UR4][R4.64] ;  /* 0x0000000404057981 */ /* 0x002ee8000c1e1900 */
[----:B------:R-:W3:Y:S02]  /*02d0*/  LDG.E R0, desc[UR4][R2.64] ;  /* 0x0000000402007981 */ /* 0x000ee4000c1e1900 */
[----:B---3--:R-:W-:-:S04]  /*02e0*/  FADD R7, R0, -R5 ;  /* 0x8000000500077221 */ /* 0x008fc80000000000 */
[----:B--2---:R-:W-:-:S05]  /*02f0*/  FFMA R7, R7, UR6, R0 ;  /* 0x0000000607077c23 */ /* 0x004fca0008000000 */
[----:B------:R-:W-:Y:S01]  /*0300*/  STG.E desc[UR4][R2.64], R7 ;  /* 0x0000000702007986 */ /* 0x000fe2000c101904 */
[----:B------:R-:W-:Y:S05]  /*0310*/  EXIT ;  /* 0x000000000000794d */ /* 0x000fea0003800000 */
.L_x_2:
        /* <DEDUP_REMOVED lines=14> */
.L_x_126:


//--------------------- .text.getU2D_kernel       --------------------------
	.section	.text.getU2D_kernel,"ax",@progbits
	.align	128
        .global         getU2D_kernel
        .type           getU2D_kernel,@function
        .size           getU2D_kernel,(.L_x_127 - getU2D_kernel)
        .other          getU2D_kernel,@"STO_CUDA_ENTRY STV_DEFAULT"
getU2D_kernel:
.text.getU2D_kernel:
        /* <DEDUP_REMOVED lines=8> */
[----:B------:R-:W3:Y:S01]  /*0080*/  LDCU UR8, c[0x0][0x398] ;  /* 0x00007300ff0877ac */ /* 0x000ee20008000800 */
[----:B0-----:R-:W-:-:S05]  /*0090*/  IMAD R2, R2, UR4, R3 ;  /* 0x0000000402027c24 */ /* 0x001fca000f8e0203 */
[----:B--2---:R-:W-:Y:S01]  /*00a0*/  ISETP.GE.U32.AND P1, PT, R2, UR7, PT ;  /* 0x0000000702007c0c */ /* 0x004fe2000bf26070 */
[----:B-1----:R-:W-:Y:S01]  /*00b0*/  IMAD R5, R5, UR5, R0 ;  /* 0x0000000505057c24 */ /* 0x002fe2000f8e0200 */
[----:B------:R-:W-:-:S04]  /*00c0*/  USHF.R.S32.HI UR5, URZ, 0x1f, UR7 ;  /* 0x0000001fff057899 */ /* 0x000fc80008011407 */
[----:B---3--:R-:W-:-:S04]  /*00d0*/  ISETP.GE.AND P0, PT, R5, UR8, PT ;  /* 0x0000000805007c0c */ /* 0x008fc8000bf06270 */
        /* <DEDUP_REMOVED lines=26> */
.L_x_3:
        /* <DEDUP_REMOVED lines=16> */
.L_x_127:


//--------------------- .text.PDcopy_kernel3D     --------------------------
	.section	.text.PDcopy_kernel3D,"ax",@progbits
	.align	128
        .global         PDcopy_kernel3D
        .type           PDcopy_kernel3D,@function
        .size           PDcopy_kernel3D,(.L_x_128 - PDcopy_kernel3D)
        .other          PDcopy_kernel3D,@"STO_CUDA_ENTRY STV_DEFAULT"
PDcopy_kernel3D:
.text.PDcopy_kernel3D:
        /* <DEDUP_REMOVED lines=38> */
[----:B------:R-:W1:Y:S03]  /*0260*/  LDCU.64 UR4, c[0x0][0x358] ;  /* 0x00006b00ff0477ac */ /* 0x000e660008000a00 */
[----:B0-----:R-:W-:-:S04]  /*0270*/  IADD3 R2, P0, PT, R4, UR8, RZ ;  /* 0x0000000804027c10 */ /* 0x001fc8000ff1e0ff */
[----:B------:R-:W-:-:S06]  /*0280*/  IADD3.X R3, PT, PT, R0, UR9, RZ, P0, !PT ;  /* 0x0000000900037c10 */ /* 0x000fcc00087fe4ff */
[----:B-1----:R-:W2:Y:S01]  /*0290*/  LDG.E R3, desc[UR4][R2.64] ;  /* 0x0000000402037981 */ /* 0x002ea2000c1e1900 */
[----:B------:R-:W-:-:S04]  /*02a0*/  IADD3 R4, P0, PT, R4, UR10, RZ ;  /* 0x0000000a04047c10 */ /* 0x000fc8000ff1e0ff */
[----:B------:R-:W-:-:S05]  /*02b0*/  IADD3.X R5, PT, PT, R0, UR11, RZ, P0, !PT ;  /* 0x0000000b00057c10 */ /* 0x000fca00087fe4ff */
[----:B--2---:R-:W-:Y:S01]  /*02c0*/  STG.E desc[UR4][R4.64], R3 ;  /* 0x0000000304007986 */ /* 0x004fe2000c101904 */
[----:B------:R-:W-:Y:S05]  /*02d0*/  EXIT ;  /* 0x000000000000794d */ /* 0x000fea0003800000 */
.L_x_4:
        /* <DEDUP_REMOVED lines=10> */
.L_x_128:


//--------------------- .text.PDcopy_kernel2D     --------------------------
	.section	.text.PDcopy_kernel2D,"ax",@progbits
	.align	128
        .global         PDcopy_kernel2D
        .type           PDcopy_kernel2D,@function
        .size           PDcopy_kernel2D,(.L_x_129 - PDcopy_kernel2D)
        .other          PDcopy_kernel2D,@"STO_CUDA_ENTRY STV_DEFAULT"
PDcopy_kernel2D:
.text.PDcopy_kernel2D:
        /* <DEDUP_REMOVED lines=35> */
.L_x_5:
        /* <DEDUP_REMOVED lines=13> */
.L_x_129:


//--------------------- .text.PDnonneg3D_kernel   --------------------------
	.section	.text.PDnonneg3D_kernel,"ax",@progbits
	.align	128
        .global         PDnonneg3D_kernel
        .type           PDnonneg3D_kernel,@function
        .size           PDnonneg3D_kernel,(.L_x_130 - PDnonneg3D_kernel)
        .other          PDnonneg3D_kernel,@"STO_CUDA_ENTRY STV_DEFAULT"
PDnonneg3D_kernel:
.text.PDnonneg3D_kernel:
        /* <DEDUP_REMOVED lines=26> */
[----:B------:R-:W-:Y:S02]  /*01a0*/  UIMAD UR5, UR4, UR10, URZ ;  /* 0x0000000a040572a4 */ /* 0x000fe4000f8e02ff */
[----:B------:R-:W-:Y:S02]  /*01b0*/  IADD3 R3, PT, PT, R3, R9, RZ ;  /* 0x0000000903037210 */ /* 0x000fe40007ffe0ff */
[----:B------:R-:W-:-:S02]  /*01c0*/  IMAD R5, R7, UR6, RZ ;  /* 0x0000000607057c24 */ /* 0x000fc4000f8e02ff */
[----:B------:R-:W-:Y:S01]  /*01d0*/  IMAD.WIDE.U32 R2, R7, UR4, R2 ;  /* 0x0000000407027c25 */ /* 0x000fe2000f8e0002 */
[----:B------:R-:W-:-:S03]  /*01e0*/  USHF.R.S32.HI UR4, URZ, 0x1f, UR5 ;  /* 0x0000001fff047899 */ /* 0x000fc60008011405 */
[----:B------:R-:W-:Y:S01]  /*01f0*/  IMAD.IADD R5, R3, 0x1, R5 ;  /* 0x0000000103057824 */ /* 0x000fe200078e0205 */
[----:B------:R-:W-:-:S04]  /*0200*/  ISETP.GE.U32.AND P0, PT, R2, UR5, PT ;  /* 0x0000000502007c0c */ /* 0x000fc8000bf06070 */
[----:B------:R-:W-:-:S13]  /*0210*/  ISETP.GE.AND.EX P0, PT, R5, UR4, PT, P0 ;  /* 0x0000000405007c0c */ /* 0x000fda000bf06300 */
[----:B------:R-:W-:Y:S05]  /*0220*/  @P0 EXIT ;  /* 0x000000000000094d */ /* 0x000fea0003800000 */
[----:B------:R-:W0:Y:S01]  /*0230*/  LDCU.64 UR6, c[0x0][0x380] ;  /* 0x00007000ff0677ac */ /* 0x000e220008000a00 */
[----:B------:R-:W1:Y:S01]  /*0240*/  LDCU.64 UR4, c[0x0][0x358] ;  /* 0x00006b00ff0477ac */ /* 0x000e620008000a00 */
[----:B0-----:R-:W-:-:S04]  /*0250*/  LEA R4, P0, R2, UR6, 0x2 ;  /* 0x0000000602047c11 */ /* 0x001fc8000f8010ff */
[----:B------:R-:W-:-:S05]  /*0260*/  LEA.HI.X R5, R2, UR7, R5, 0x2, P0 ;  /* 0x0000000702057c11 */ /* 0x000fca00080f1405 */
[----:B-1----:R-:W2:Y:S02]  /*0270*/  LDG.E R0, desc[UR4][R4.64] ;  /* 0x0000000404007981 */ /* 0x002ea4000c1e1900 */
[----:B--2---:R-:W-:-:S13]  /*0280*/  FSETP.GEU.AND P0, PT, R0, RZ, PT ;  /* 0x000000ff0000720b */ /* 0x004fda0003f0e000 */
[----:B------:R-:W-:Y:S05]  /*0290*/  @P0 EXIT ;  /* 0x000000000000094d */ /* 0x000fea0003800000 */
[----:B------:R-:W-:Y:S01]  /*02a0*/  STG.E desc[UR4][R4.64], RZ ;  /* 0x000000ff04007986 */ /* 0x000fe2000c101904 */
[----:B------:R-:W-:Y:S05]  /*02b0*/  EXIT ;  /* 0x000000000000794d */ /* 0x000fea0003800000 */
.L_x_6:
        /* <DEDUP_REMOVED lines=12> */
.L_x_130:


//--------------------- .text.DivProj3D_kernel    --------------------------
	.section	.text.DivProj3D_kernel,"ax",@progbits
	.align	128
        .global         DivProj3D_kernel
        .type           DivProj3D_kernel,@function
        .size           DivProj3D_kernel,(.L_x_115 - DivProj3D_kernel)
        .other          DivProj3D_kernel,@"STO_CUDA_ENTRY STV_DEFAULT"
DivProj3D_kernel:
.text.DivProj3D_kernel:
        /* <DEDUP_REMOVED lines=12> */
[----:B0-----:R-:W-:-:S05]  /*00c0*/  IMAD R7, R7, UR4, R0 ;  /* 0x0000000407077c24 */ /* 0x001fca000f8e0200 */
[----:B--2---:R-:W-:Y:S01]  /*00d0*/  ISETP.GE.U32.AND P1, PT, R7, UR10, PT ;  /* 0x0000000a07007c0c */ /* 0x004fe2000bf26070 */
[----:B-1----:R-:W-:Y:S01]  /*00e0*/  IMAD R2, R2, UR5, R3 ;  /* 0x0000000502027c24 */ /* 0x002fe2000f8e0203 */
[----:B------:R-:W-:-:S04]  /*00f0*/  USHF.R.S32.HI UR5, URZ, 0x1f, UR10 ;  /* 0x0000001fff057899 */ /* 0x000fc8000801140a */
[----:B------:R-:W-:Y:S01]  /*0100*/  ISETP.GE.AND P0, PT, R2, UR11, PT ;  /* 0x0000000b02007c0c */ /* 0x000fe2000bf06270 */
[----:B---3--:R-:W-:-:S03]  /*0110*/  IMAD R0, R4, UR6, R5 ;  /* 0x0000000604007c24 */ /* 0x008fc6000f8e0205 */
[----:B------:R-:W-:-:S04]  /*0120*/  ISETP.GE.OR.EX P0, PT, RZ, UR5, P0, P1 ;  /* 0x00000005ff007c0c */ /* 0x000fc80008706710 */
[----:B----4-:R-:W-:-:S13]  /*0130*/  ISETP.GE.OR P0, PT, R0, UR7, P0 ;  /* 0x0000000700007c0c */ /* 0x010fda0008706670 */
[----:B------:R-:W-:Y:S05]  /*0140*/  @P0 EXIT ;  /* 0x000000000000094d */ /* 0x000fea0003800000 */
[C---:B------:R-:W-:Y:S01]  /*0150*/  ISETP.NE.AND P2, PT, R2.reuse, RZ, PT ;  /* 0x000000ff0200720c */ /* 0x040fe20003f45270 */
[----:B------:R-:W-:Y:S01]  /*0160*/  UIMAD UR4, UR10, UR11, URZ ;  /* 0x0000000b0a0472a4 */ /* 0x000fe2000f8e02ff */
[C---:B------:R-:W-:Y:S01]  /*0170*/  IMAD R5, R2.reuse, UR5, RZ ;  /* 0x0000000502057c24 */ /* 0x040fe2000f8e02ff */
[----:B------:R-:W0:Y:S01]  /*0180*/  LDCU.64 UR12, c[0x0][0x398] ;  /* 0x00007300ff0c77ac */ /* 0x000e220008000a00 */
[----:B------:R-:W-:Y:S01]  /*0190*/  IMAD.WIDE.U32 R2, R2, UR10, RZ ;  /* 0x0000000a02027c25 */ /* 0x000fe2000f8e00ff */
[C---:B------:R-:W-:Y:S01]  /*01a0*/  ISETP.NE.AND P0, PT, R0.reuse, RZ, PT ;  /* 0x000000ff0000720c */ /* 0x040fe20003f05270 */
[----:B------:R-:W1:Y:S02]  /*01b0*/  LDCU.64 UR14, c[0x0][0x3a0] ;  /* 0x00007400ff0e77ac */ /* 0x000e640008000a00 */
[----:B------:R-:W-:Y:S01]  /*01c0*/  IMAD.IADD R6, R3, 0x1, R5 ;  /* 0x0000000103067824 */ /* 0x000fe200078e0205 */
[C---:B------:R-:W-:Y:S01]  /*01d0*/  IADD3 R9, P5, PT, R7.reuse, R2, RZ ;  /* 0x0000000207097210 */ /* 0x040fe20007fbe0ff */
[C---:B------:R-:W-:Y:S01]  /*01e0*/  IMAD.WIDE.U32 R4, R0.reuse, UR4, RZ ;  /* 0x0000000400047c25 */ /* 0x040fe2000f8e00ff */
[----:B------:R-:W-:Y:S01]  /*01f0*/  USHF.R.S32.HI UR8, URZ, 0x1f, UR4 ;  /* 0x0000001fff087899 */ /* 0x000fe20008011404 */
[C---:B------:R-:W-:Y:S01]  /*0200*/  ISETP.NE.AND P1, PT, R7.reuse, RZ, PT ;  /* 0x000000ff0700720c */ /* 0x040fe20003f25270 */
[----:B------:R-:W2:Y:S01]  /*0210*/  LDCU.64 UR6, c[0x0][0x358] ;  /* 0x00006b00ff0677ac */ /* 0x000ea20008000a00 */
[----:B------:R-:W-:Y:S01]  /*0220*/  @P2 IADD3 R3, P3, P4, R7, -UR10, R2 ;  /* 0x8000000a07032c10 */ /* 0x000fe2000fc7e002 */
[----:B------:R-:W-:Y:S01]  /*0230*/  IMAD.X R8, RZ, RZ, R6, P5 ;  /* 0x000000ffff087224 */ /* 0x000fe200028e0606 */
[----:B------:R-:W3:Y:S01]  /*0240*/  LDCU.64 UR10, c[0x0][0x390] ;  /* 0x00007200ff0a77ac */ /* 0x000ee20008000a00 */
[----:B------:R-:W-:Y:S01]  /*0250*/  IMAD R11, R0, UR8, RZ ;  /* 0x00000008000b7c24 */ /* 0x000fe2000f8e02ff */
[----:B------:R-:W-:-:S02]  /*0260*/  IADD3 R0, P6, PT, R9, R4, RZ ;  /* 0x0000000409007210 */ /* 0x000fc40007fde0ff */
[----:B------:R-:W-:Y:S01]  /*0270*/  @P2 IADD3 R3, P5, PT, R3, R4, RZ ;  /* 0x0000000403032210 */ /* 0x000fe20007fbe0ff */
[----:B------:R-:W-:Y:S01]  /*0280*/  IMAD.IADD R5, R5, 0x1, R11 ;  /* 0x0000000105057824 */ /* 0x000fe200078e020b */
[----:B------:R-:W-:Y:S01]  /*0290*/  @P2 IADD3.X R6, PT, PT, RZ, ~UR5, R6, P3, P4 ;  /* 0x80000005ff062c10 */ /* 0x000fe20009fe8406 */
[----:B------:R-:W4:Y:S01]  /*02a0*/  LDCU.128 UR16, c[0x0][0x380] ;  /* 0x00007000ff1077ac */ /* 0x000f220008000c00 */
[----:B------:R-:W-:Y:S01]  /*02b0*/  @P0 IADD3 R4, P4, P3, R9, -UR4, R4 ;  /* 0x8000000409040c10 */ /* 0x000fe2000fb9e004 */
[----:B------:R-:W-:Y:S01]  /*02c0*/  IMAD.X R15, R5, 0x1, R8, P6 ;  /* 0x00000001050f7824 */ /* 0x000fe200030e0608 */
[----:B0-----:R-:W-:Y:S01]  /*02d0*/  @P2 LEA R2, P6, R3, UR12, 0x2 ;  /* 0x0000000c03022c11 */ /* 0x001fe2000f8c10ff */
[--C-:B------:R-:W-:Y:S01]  /*02e0*/  @P2 IMAD.X R6, R6, 0x1, R5.reuse, P5 ;  /* 0x0000000106062824 */ /* 0x100fe200028e0605 */
[----:B------:R-:W-:Y:S02]  /*02f0*/  @P0 IADD3.X R5, PT, PT, R8, ~UR8, R5, P4, P3 ;  /* 0x8000000808050c10 */ /* 0x000fe4000a7e6405 */
[----:B-1----:R-:W-:-:S02]  /*0300*/  @P0 LEA R8, P3, R4, UR14, 0x2 ;  /* 0x0000000e04080c11 */ /* 0x002fc4000f8610ff */
[----:B------:R-:W-:Y:S02]  /*0310*/  @P2 LEA.HI.X R3, R3, UR13, R6, 0x2, P6 ;  /* 0x0000000d03032c11 */ /* 0x000fe4000b0f1406 */
[----:B------:R-:W-:Y:S02]  /*0320*/  @P0 LEA.HI.X R9, R4, UR15, R5, 0x2, P3 ;  /* 0x0000000f04090c11 */ /* 0x000fe400098f1405 */
[C---:B------:R-:W-:Y:S01]  /*0330*/  LEA R10, P5, R0.reuse, UR12, 0x2 ;  /* 0x0000000c000a7c11 */ /* 0x040fe2000f8a10ff */
[----:B--2---:R0:W2:Y:S01]  /*0340*/  @P2 LDG.E R19, desc[UR6][R2.64] ;  /* 0x0000000602132981 */ /* 0x0040a2000c1e1900 */
[C---:B---3--:R-:W-:Y:S02]  /*0350*/  LEA R6, P3, R0.reuse, UR10, 0x2 ;  /* 0x0000000a00067c11 */ /* 0x048fe4000f8610ff */
[C-C-:B------:R-:W-:Y:S01]  /*0360*/  LEA.HI.X R11, R0.reuse, UR13, R15.reuse, 0x2, P5 ;  /* 0x0000000d000b7c11 */ /* 0x140fe2000a8f140f */
[C---:B------:R-:W-:Y:S01]  /*0370*/  IMAD.SHL.U32 R14, R0.reuse, 0x4, RZ ;  /* 0x00000004000e7824 */ /* 0x040fe200078e00ff */
[C---:B------:R-:W-:Y:S01]  /*0380*/  LEA R12, P4, R0.reuse, UR14, 0x2 ;  /* 0x0000000e000c7c11 */ /* 0x040fe2000f8810ff */
[----:B------:R-:W3:Y:S01]  /*0390*/  @P0 LDG.E R21, desc[UR6][R8.64] ;  /* 0x0000000608150981 */ /* 0x000ee2000c1e1900 */
[----:B------:R-:W-:-:S02]  /*03a0*/  LEA.HI.X R7, R0, UR11, R15, 0x2, P3 ;  /* 0x0000000b00077c11 */ /* 0x000fc400098f140f */
[C-C-:B------:R-:W-:Y:S01]  /*03b0*/  LEA.HI.X R13, R0.reuse, UR15, R15.reuse, 0x2, P4 ;  /* 0x0000000f000d7c11 */ /* 0x140fe2000a0f140f */
[----:B------:R-:W2:Y:S01]  /*03c0*/  LDG.E R10, desc[UR6][R10.64] ;  /* 0x000000060a0a7981 */ /* 0x000ea2000c1e1900 */
[----:B0-----:R-:W0:Y:S03]  /*03d0*/  LDC.64 R2, c[0x0][0x3a8] ;  /* 0x0000ea00ff027b82 */ /* 0x001e260000000a00 */
[----:B------:R-:W5:Y:S04]  /*03e0*/  LDG.E R16, desc[UR6][R6.64] ;  /* 0x0000000606107981 */ /* 0x000f68000c1e1900 */
[----:B------:R0:W5:Y:S01]  /*03f0*/  @P1 LDG.E R17, desc[UR6][R6.64+-0x4] ;  /* 0xfffffc0606111981 */ /* 0x000162000c1e1900 */
[----:B------:R-:W-:-:S03]  /*0400*/  SHF.L.U64.HI R0, R0, 0x2, R15 ;  /* 0x0000000200007819 */ /* 0x000fc6000001020f */
[----:B------:R-:W3:Y:S01]  /*0410*/  LDG.E R12, desc[UR6][R12.64] ;  /* 0x000000060c0c7981 */ /* 0x000ee2000c1e1900 */
[C---:B----4-:R-:W-:Y:S02]  /*0420*/  IADD3 R4, P3, PT, R14.reuse, UR16, RZ ;  /* 0x000000100e047c10 */ /* 0x050fe4000ff7e0ff */
[----:B------:R-:W-:Y:S02]  /*0430*/  IADD3 R14, P4, PT, R14, UR18, RZ ;  /* 0x000000120e0e7c10 */ /* 0x000fe4000ff9e0ff */
[C---:B------:R-:W-:Y:S02]  /*0440*/  IADD3.X R5, PT, PT, R0.reuse, UR17, RZ, P3, !PT ;  /* 0x0000001100057c10 */ /* 0x040fe40009ffe4ff */
[----:B------:R-:W-:-:S03]  /*0450*/  IADD3.X R15, PT, PT, R0, UR19, RZ, P4, !PT ;  /* 0x00000013000f7c10 */ /* 0x000fc6000a7fe4ff */
[----:B------:R-:W4:Y:S04]  /*0460*/  LDG.E R11, desc[UR6][R4.64] ;  /* 0x00000006040b7981 */ /* 0x000f28000c1e1900 */
[----:B------:R-:W4:Y:S01]  /*0470*/  LDG.E R0, desc[UR6][R14.64] ;  /* 0x000000060e007981 */ /* 0x000f22000c1e1900 */
[----:B0-----:R-:W-:-:S04]  /*0480*/  FADD R7, R2, 1 ;  /* 0x3f80000002077421 */ /* 0x001fc80000000000 */
[----:B------:R-:W0:Y:S01]  /*0490*/  MUFU.RCP R6, R7 ;  /* 0x0000000700067308 */ /* 0x000e220000001000 */
[----:B------:R-:W-:Y:S01]  /*04a0*/  BSSY.RECONVERGENT B0, `(.L_x_7) ;  /* 0x0000018000007945 */ /* 0x000fe20003800200 */
[C---:B--2---:R-:W-:Y:S01]  /*04b0*/  @P2 FADD R19, R10.reuse, -R19 ;  /* 0x800000130a132221 */ /* 0x044fe20000000000 */
[----:B------:R-:W-:-:S03]  /*04c0*/  @!P2 FADD R9, -R10, -RZ ;  /* 0x800000ff0a09a221 */ /* 0x000fc60000000100 */
[----:B------:R-:W-:Y:S01]  /*04d0*/  @P2 FADD R9, -R19, -RZ ;  /* 0x800000ff13092221 */ /* 0x000fe20000000100 */
[C---:B-----5:R-:W-:Y:S01]  /*04e0*/  @P1 FADD R17, R16.reuse, -R17 ;  /* 0x8000001110111221 */ /* 0x060fe20000000000 */
[----:B------:R-:W-:Y:S01]  /*04f0*/  @!P1 FADD R16, -R16, -RZ ;  /* 0x800000ff10109221 */ /* 0x000fe20000000100 */
[C---:B---3--:R-:W-:Y:S02]  /*0500*/  @P0 FADD R21, R12.reuse, -R21 ;  /* 0x800000150c150221 */ /* 0x048fe40000000000 */
[----:B------:R-:W-:Y:S01]  /*0510*/  @P1 FADD R16, -R17, -RZ ;  /* 0x800000ff11101221 */ /* 0x000fe20000000100 */
[----:B------:R-:W-:Y:S01]  /*0520*/  @!P0 FADD R12, -R12, -RZ ;  /* 0x800000ff0c0c8221 */ /* 0x000fe20000000100 */
[----:B------:R-:W-:Y:S02]  /*0530*/  @P0 FADD R12, -R21, -RZ ;  /* 0x800000ff150c0221 */ /* 0x000fe40000000100 */
[----:B------:R-:W-:-:S04]  /*0540*/  FADD R9, R9, R16 ;  /* 0x0000001009097221 */ /* 0x000fc80000000000 */
[----:B------:R-:W-:-:S04]  /*0550*/  FADD R12, R9, R12 ;  /* 0x0000000c090c7221 */ /* 0x000fc80000000000 */
[----:B----4-:R-:W-:-:S04]  /*0560*/  FFMA R3, -R12, R3, R11 ;  /* 0x000000030c037223 */ /* 0x010fc8000000010b */
[----:B------:R-:W-:Y:S01]  /*0570*/  FFMA R0, R0, R2, R3 ;  /* 0x0000000200007223 */ /* 0x000fe20000000003 */
[----:B0-----:R-:W-:-:S03]  /*0580*/  FFMA R9, -R7, R6, 1 ;  /* 0x3f80000007097423 */ /* 0x001fc60000000106 */
[----:B------:R-:W0:Y:S01]  /*0590*/  FCHK P0, R0, R7 ;  /* 0x0000000700007302 */ /* 0x000e220000000000 */
[----:B------:R-:W-:-:S04]  /*05a0*/  FFMA R9, R6, R9, R6 ;  /* 0x0000000906097223 */ /* 0x000fc80000000006 */
[----:B------:R-:W-:-:S04]  /*05b0*/  FFMA R2, R0, R9, RZ ;  /* 0x0000000900027223 */ /* 0x000fc800000000ff */
[----:B------:R-:W-:-:S04]  /*05c0*/  FFMA R3, -R7, R2, R0 ;  /* 0x0000000207037223 */ /* 0x000fc80000000100 */
[----:B------:R-:W-:Y:S01]  /*05d0*/  FFMA R3, R9, R3, R2 ;  /* 0x0000000309037223 */ /* 0x000fe20000000002 */
[----:B0-----:R-:W-:Y:S06]  /*05e0*/  @!P0 BRA `(.L_x_8) ;  /* 0x00000000000c8947 */ /* 0x001fec0003800000 */
[----:B------:R-:W-:-:S07]  /*05f0*/  MOV R2, 0x610 ;  /* 0x0000061000027802 */ /* 0x000fce0000000f00 */
[----:B------:R-:W-:Y:S05]  /*0600*/  CALL.REL.NOINC `($__internal_0_$__cuda_sm3x_div_rn_noftz_f32_slowpath) ;  /* 0x0000000000107944 */ /* 0x000fea0003c00000 */
[----:B------:R-:W-:-:S07]  /*0610*/  IMAD.MOV.U32 R3, RZ, RZ, R0 ;  /* 0x000000ffff037224 */ /* 0x000fce00078e0000 */
.L_x_8:
[----:B------:R-:W-:Y:S05]  /*0620*/  BSYNC.RECONVERGENT B0 ;  /* 0x0000000000007941 */ /* 0x000fea0003800200 */
.L_x_7:
[----:B------:R-:W-:Y:S01]  /*0630*/  STG.E desc[UR6][R4.64], R3 ;  /* 0x0000000304007986 */ /* 0x000fe2000c101906 */
[----:B------:R-:W-:Y:S05]  /*0640*/  EXIT ;  /* 0x000000000000794d */ /* 0x000fea0003800000 */
        .weak           $__internal_0_$__cuda_sm3x_div_rn_noftz_f32_slowpath
        .type           $__internal_0_$__cuda_sm3x_div_rn_noftz_f32_slowpath,@function
        .size           $__internal_0_$__cuda_sm3x_div_rn_noftz_f32_slowpath,(.L_x_115 - $__internal_0_$__cuda_sm3x_div_rn_noftz_f32_slowpath)
$__internal_0_$__cuda_sm3x_div_rn_noftz_f32_slowpath:
[----:B------:R-:W-:Y:S01]  /*0650*/  SHF.R.U32.HI R6, RZ, 0x17, R7 ;  /* 0x00000017ff067819 */ /* 0x000fe20000011607 */
[----:B------:R-:W-:Y:S01]  /*0660*/  BSSY.RECONVERGENT B1, `(.L_x_9) ;  /* 0x0000064000017945 */ /* 0x000fe20003800200 */
[--C-:B------:R-:W-:Y:S01]  /*0670*/  SHF.R.U32.HI R3, RZ, 0x17, R0.reuse ;  /* 0x00000017ff037819 */ /* 0x100fe20000011600 */
[----:B------:R-:W-:Y:S01]  /*0680*/  IMAD.MOV.U32 R8, RZ, RZ, R0 ;  /* 0x000000ffff087224 */ /* 0x000fe200078e0000 */
[----:B------:R-:W-:Y:S02]  /*0690*/  LOP3.LUT R6, R6, 0xff, RZ, 0xc0, !PT ;  /* 0x000000ff06067812 */ /* 0x000fe400078ec0ff */
[----:B------:R-:W-:-:S03]  /*06a0*/  LOP3.LUT R12, R3, 0xff, RZ, 0xc0, !PT ;  /* 0x000000ff030c7812 */ /* 0x000fc600078ec0ff */
[----:B------:R-:W-:Y:S02]  /*06b0*/  VIADD R10, R6, 0xffffffff ;  /* 0xffffffff060a7836 */ /* 0x000fe40000000000 */
[----:B------:R-:W-:-:S03]  /*06c0*/  VIADD R11, R12, 0xffffffff ;  /* 0xffffffff0c0b7836 */ /* 0x000fc60000000000 */
[----:B------:R-:W-:-:S04]  /*06d0*/  ISETP.GT.U32.AND P0, PT, R10, 0xfd, PT ;  /* 0x000000fd0a00780c */ /* 0x000fc80003f04070 */
[----:B------:R-:W-:-:S13]  /*06e0*/  ISETP.GT.U32.OR P0, PT, R11, 0xfd, P0 ;  /* 0x000000fd0b00780c */ /* 0x000fda0000704470 */
[----:B------:R-:W-:Y:S01]  /*06f0*/  @!P0 IMAD.MOV.U32 R9, RZ, RZ, RZ ;  /* 0x000000ffff098224 */ /* 0x000fe200078e00ff */
[----:B------:R-:W-:Y:S06]  /*0700*/  @!P0 BRA `(.L_x_10) ;  /* 0x0000000000608947 */ /* 0x000fec0003800000 */
[----:B------:R-:W-:Y:S01]  /*0710*/  FSETP.GTU.FTZ.AND P0, PT, |R0|, +INF , PT ;  /* 0x7f8000000000780b */ /* 0x000fe20003f1c200 */
[----:B------:R-:W-:Y:S01]  /*0720*/  IMAD.MOV.U32 R3, RZ, RZ, R7 ;  /* 0x000000ffff037224 */ /* 0x000fe200078e0007 */
[----:B------:R-:W-:-:S04]  /*0730*/  FSETP.GTU.FTZ.AND P1, PT, |R7|, +INF , PT ;  /* 0x7f8000000700780b */ /* 0x000fc80003f3c200 */
[----:B------:R-:W-:-:S13]  /*0740*/  PLOP3.LUT P0, PT, P0, P1, PT, 0xf8, 0x8f ;  /* 0x00000000008f781c */ /* 0x000fda0000703f70 */
[----:B------:R-:W-:Y:S05]  /*0750*/  @P0 BRA `(.L_x_11) ;  /* 0x00000004004c0947 */ /* 0x000fea0003800000 */
[----:B------:R-:W-:-:S13]  /*0760*/  LOP3.LUT P0, RZ, R7, 0x7fffffff, R8, 0xc8, !PT ;  /* 0x7fffffff07ff7812 */ /* 0x000fda000780c808 */
[----:B------:R-:W-:Y:S05]  /*0770*/  @!P0 BRA `(.L_x_12) ;  /* 0x00000004003c8947 */ /* 0x000fea0003800000 */
[C---:B------:R-:W-:Y:S02]  /*0780*/  FSETP.NEU.FTZ.AND P1, PT, |R0|.reuse, +INF , PT ;  /* 0x7f8000000000780b */ /* 0x040fe40003f3d200 */
[----:B------:R-:W-:Y:S02]  /*0790*/  FSETP.NEU.FTZ.AND P0, PT, |R3|, +INF , PT ;  /* 0x7f8000000300780b */ /* 0x000fe40003f1d200 */
[----:B------:R-:W-:-:S11]  /*07a0*/  FSETP.NEU.FTZ.AND P2, PT, |R0|, +INF , PT ;  /* 0x7f8000000000780b */ /* 0x000fd60003f5d200 */
[----:B------:R-:W-:Y:S05]  /*07b0*/  @!P0 BRA !P1, `(.L_x_12) ;  /* 0x00000004002c8947 */ /* 0x000fea0004800000 */
[----:B------:R-:W-:-:S04]  /*07c0*/  LOP3.LUT P1, RZ, R8, 0x7fffffff, RZ, 0xc0, !PT ;  /* 0x7fffffff08ff7812 */ /* 0x000fc8000782c0ff */
[----:B------:R-:W-:-:S13]  /*07d0*/  PLOP3.LUT P0, PT, P0, P1, PT, 0x2f, 0xf2 ;  /* 0x0000000000f2781c */ /* 0x000fda0000702577 */
[----:B------:R-:W-:Y:S05]  /*07e0*/  @P0 BRA `(.L_x_13) ;  /* 0x0000000400180947 */ /* 0x000fea0003800000 */
[----:B------:R-:W-:-:S04]  /*07f0*/  LOP3.LUT P0, RZ, R7, 0x7fffffff, RZ, 0xc0, !PT ;  /* 0x7fffffff07ff7812 */ /* 0x000fc8000780c0ff */
[----:B------:R-:W-:-:S13]  /*0800*/  PLOP3.LUT P0, PT, P2, P0, PT, 0x2f, 0xf2 ;  /* 0x0000000000f2781c */ /* 0x000fda0001700577 */
[----:B------:R-:W-:Y:S05]  /*0810*/  @P0 BRA `(.L_x_14) ;  /* 0x0000000400000947 */ /* 0x000fea0003800000 */
[----:B------:R-:W-:Y:S02]  /*0820*/  ISETP.GE.AND P0, PT, R11, RZ, PT ;  /* 0x000000ff0b00720c */ /* 0x000fe40003f06270 */
[----:B------:R-:W-:-:S11]  /*0830*/  ISETP.GE.AND P1, PT, R10, RZ, PT ;  /* 0x000000ff0a00720c */ /* 0x000fd60003f26270 */
[----:B------:R-:W-:Y:S02]  /*0840*/  @P0 IMAD.MOV.U32 R9, RZ, RZ, RZ ;  /* 0x000000ffff090224 */ /* 0x000fe400078e00ff */
[----:B------:R-:W-:Y:S01]  /*0850*/  @!P0 FFMA R8, R0, 1.84467440737095516160e+19, RZ ;  /* 0x5f80000000088823 */ /* 0x000fe200000000ff */
[----:B------:R-:W-:Y:S02]  /*0860*/  @!P0 IMAD.MOV.U32 R9, RZ, RZ, -0x40 ;  /* 0xffffffc0ff098424 */ /* 0x000fe400078e00ff */
[----:B------:R-:W-:Y:S02]  /*0870*/  @!P1 FFMA R7, R3, 1.84467440737095516160e+19, RZ ;  /* 0x5f80000003079823 */ /* 0x000fe400000000ff */
[----:B------:R-:W-:-:S07]  /*0880*/  @!P1 VIADD R9, R9, 0x40 ;  /* 0x0000004009099836 */ /* 0x000fce0000000000 */
.L_x_10:
[----:B------:R-:W-:Y:S01]  /*0890*/  LEA R0, R6, 0xc0800000, 0x17 ;  /* 0xc080000006007811 */ /* 0x000fe200078eb8ff */
[----:B------:R-:W-:Y:S01]  /*08a0*/  VIADD R3, R12, 0xffffff81 ;  /* 0xffffff810c037836 */ /* 0x000fe20000000000 */
[----:B------:R-:W-:Y:S03]  /*08b0*/  BSSY.RECONVERGENT B2, `(.L_x_15) ;  /* 0x0000035000027945 */ /* 0x000fe60003800200 */
[----:B------:R-:W-:Y:S01]  /*08c0*/  IMAD.IADD R7, R7, 0x1, -R0 ;  /* 0x0000000107077824 */ /* 0x000fe200078e0a00 */
[C---:B------:R-:W-:Y:S01]  /*08d0*/  IADD3 R6, PT, PT, R3.reuse, 0x7f, -R6 ;  /* 0x0000007f03067810 */ /* 0x040fe20007ffe806 */
[----:B------:R-:W-:Y:S02]  /*08e0*/  IMAD R0, R3, -0x800000, R8 ;  /* 0xff80000003007824 */ /* 0x000fe400078e0208 */
[----:B------:R-:W0:Y:S01]  /*08f0*/  MUFU.RCP R10, R7 ;  /* 0x00000007000a7308 */ /* 0x000e220000001000 */
[----:B------:R-:W-:Y:S01]  /*0900*/  FADD.FTZ R11, -R7, -RZ ;  /* 0x800000ff070b7221 */ /* 0x000fe20000010100 */
[----:B------:R-:W-:-:S03]  /*0910*/  IMAD.IADD R6, R6, 0x1, R9 ;  /* 0x0000000106067824 */ /* 0x000fc600078e0209 */
[----:B0-----:R-:W-:-:S04]  /*0920*/  FFMA R13, R10, R11, 1 ;  /* 0x3f8000000a0d7423 */ /* 0x001fc8000000000b */
[----:B------:R-:W-:-:S04]  /*0930*/  FFMA R15, R10, R13, R10 ;  /* 0x0000000d0a0f7223 */ /* 0x000fc8000000000a */
[----:B------:R-:W-:-:S04]  /*0940*/  FFMA R8, R0, R15, RZ ;  /* 0x0000000f00087223 */ /* 0x000fc800000000ff */
[----:B------:R-:W-:-:S04]  /*0950*/  FFMA R13, R11, R8, R0 ;  /* 0x000000080b0d7223 */ /* 0x000fc80000000000 */
[----:B------:R-:W-:-:S04]  /*0960*/  FFMA R8, R15, R13, R8 ;  /* 0x0000000d0f087223 */ /* 0x000fc80000000008 */
[----:B------:R-:W-:-:S04]  /*0970*/  FFMA R11, R11, R8, R0 ;  /* 0x000000080b0b7223 */ /* 0x000fc80000000000 */
[----:B------:R-:W-:-:S05]  /*0980*/  FFMA R0, R15, R11, R8 ;  /* 0x0000000b0f007223 */ /* 0x000fca0000000008 */
[----:B------:R-:W-:-:S04]  /*0990*/  SHF.R.U32.HI R3, RZ, 0x17, R0 ;  /* 0x00000017ff037819 */ /* 0x000fc80000011600 */
[----:B------:R-:W-:-:S05]  /*09a0*/  LOP3.LUT R3, R3, 0xff, RZ, 0xc0, !PT ;  /* 0x000000ff03037812 */ /* 0x000fca00078ec0ff */
[----:B------:R-:W-:-:S04]  /*09b0*/  IMAD.IADD R9, R3, 0x1, R6 ;  /* 0x0000000103097824 */ /* 0x000fc800078e0206 */
[----:B------:R-:W-:-:S05]  /*09c0*/  VIADD R3, R9, 0xffffffff ;  /* 0xffffffff09037836 */ /* 0x000fca0000000000 */
[----:B------:R-:W-:-:S13]  /*09d0*/  ISETP.GE.U32.AND P0, PT, R3, 0xfe, PT ;  /* 0x000000fe0300780c */ /* 0x000fda0003f06070 */
[----:B------:R-:W-:Y:S05]  /*09e0*/  @!P0 BRA `(.L_x_16) ;  /* 0x0000000000808947 */ /* 0x000fea0003800000 */
[----:B------:R-:W-:-:S13]  /*09f0*/  ISETP.GT.AND P0, PT, R9, 0xfe, PT ;  /* 0x000000fe0900780c */ /* 0x000fda0003f04270 */
[----:B------:R-:W-:Y:S05]  /*0a00*/  @P0 BRA `(.L_x_17) ;  /* 0x00000000006c0947 */ /* 0x000fea0003800000 */
[----:B------:R-:W-:-:S13]  /*0a10*/  ISETP.GE.AND P0, PT, R9, 0x1, PT ;  /* 0x000000010900780c */ /* 0x000fda0003f06270 */
[----:B------:R-:W-:Y:S05]  /*0a20*/  @P0 BRA `(.L_x_18) ;  /* 0x0000000000740947 */ /* 0x000fea0003800000 */
[----:B------:R-:W-:Y:S02]  /*0a30*/  ISETP.GE.AND P0, PT, R9, -0x18, PT ;  /* 0xffffffe80900780c */ /* 0x000fe40003f06270 */
[----:B------:R-:W-:-:S11]  /*0a40*/  LOP3.LUT R0, R0, 0x80000000, RZ, 0xc0, !PT ;  /* 0x8000000000007812 */ /* 0x000fd600078ec0ff */
[----:B------:R-:W-:Y:S05]  /*0a50*/  @!P0 BRA `(.L_x_18) ;  /* 0x0000000000688947 */ /* 0x000fea0003800000 */
[CCC-:B------:R-:W-:Y:S01]  /*0a60*/  FFMA.RZ R3, R15.reuse, R11.reuse, R8.reuse ;  /* 0x0000000b0f037223 */ /* 0x1c0fe2000000c008 */
[-CC-:B------:R-:W-:Y:S01]  /*0a70*/  FFMA.RM R6, R15, R11.reuse, R8.reuse ;  /* 0x0000000b0f067223 */ /* 0x180fe20000004008 */
[C---:B------:R-:W-:Y:S02]  /*0a80*/  ISETP.NE.AND P2, PT, R9.reuse, RZ, PT ;  /* 0x000000ff0900720c */ /* 0x040fe40003f45270 */
[----:B------:R-:W-:Y:S02]  /*0a90*/  ISETP.NE.AND P1, PT, R9, RZ, PT ;  /* 0x000000ff0900720c */ /* 0x000fe40003f25270 */
[----:B------:R-:W-:Y:S01]  /*0aa0*/  LOP3.LUT R7, R3, 0x7fffff, RZ, 0xc0, !PT ;  /* 0x007fffff03077812 */ /* 0x000fe200078ec0ff */
[----:B------:R-:W-:Y:S01]  /*0ab0*/  FFMA.RP R3, R15, R11, R8 ;  /* 0x0000000b0f037223 */ /* 0x000fe20000008008 */
[----:B------:R-:W-:Y:S02]  /*0ac0*/  VIADD R8, R9, 0x20 ;  /* 0x0000002009087836 */ /* 0x000fe40000000000 */
[----:B------:R-:W-:Y:S01]  /*0ad0*/  LOP3.LUT R7, R7, 0x800000, RZ, 0xfc, !PT ;  /* 0x0080000007077812 */ /* 0x000fe200078efcff */
[----:B------:R-:W-:Y:S01]  /*0ae0*/  IMAD.MOV R9, RZ, RZ, -R9 ;  /* 0x000000ffff097224 */ /* 0x000fe200078e0a09 */
[----:B------:R-:W-:-:S02]  /*0af0*/  FSETP.NEU.FTZ.AND P0, PT, R3, R6, PT ;  /* 0x000000060300720b */ /* 0x000fc40003f1d000 */
[----:B------:R-:W-:Y:S02]  /*0b00*/  SHF.L.U32 R8, R7, R8, RZ ;  /* 0x0000000807087219 */ /* 0x000fe400000006ff */
[----:B------:R-:W-:Y:S02]  /*0b10*/  SEL R6, R9, RZ, P2 ;  /* 0x000000ff09067207 */ /* 0x000fe40001000000 */
[----:B------:R-:W-:Y:S02]  /*0b20*/  ISETP.NE.AND P1, PT, R8, RZ, P1 ;  /* 0x000000ff0800720c */ /* 0x000fe40000f25270 */
[----:B------:R-:W-:Y:S02]  /*0b30*/  SHF.R.U32.HI R6, RZ, R6, R7 ;  /* 0x00000006ff067219 */ /* 0x000fe40000011607 */
[----:B------:R-:W-:Y:S02]  /*0b40*/  PLOP3.LUT P0, PT, P0, P1, PT, 0xf8, 0x8f ;  /* 0x00000000008f781c */ /* 0x000fe40000703f70 */
[----:B------:R-:W-:-:S02]  /*0b50*/  SHF.R.U32.HI R8, RZ, 0x1, R6 ;  /* 0x00000001ff087819 */ /* 0x000fc40000011606 */
[----:B------:R-:W-:-:S04]  /*0b60*/  SEL R3, RZ, 0x1, !P0 ;  /* 0x00000001ff037807 */ /* 0x000fc80004000000 */
[----:B------:R-:W-:-:S04]  /*0b70*/  LOP3.LUT R3, R3, 0x1, R8, 0xf8, !PT ;  /* 0x0000000103037812 */ /* 0x000fc800078ef808 */
[----:B------:R-:W-:-:S05]  /*0b80*/  LOP3.LUT R3, R3, R6, RZ, 0xc0, !PT ;  /* 0x0000000603037212 */ /* 0x000fca00078ec0ff */
[----:B------:R-:W-:-:S05]  /*0b90*/  IMAD.IADD R3, R8, 0x1, R3 ;  /* 0x0000000108037824 */ /* 0x000fca00078e0203 */
[----:B------:R-:W-:Y:S01]  /*0ba0*/  LOP3.LUT R0, R3, R0, RZ, 0xfc, !PT ;  /* 0x0000000003007212 */ /* 0x000fe200078efcff */
[----:B------:R-:W-:Y:S06]  /*0bb0*/  BRA `(.L_x_18) ;  /* 0x0000000000107947 */ /* 0x000fec0003800000 */
.L_x_17:
[----:B------:R-:W-:-:S04]  /*0bc0*/  LOP3.LUT R0, R0, 0x80000000, RZ, 0xc0, !PT ;  /* 0x8000000000007812 */ /* 0x000fc800078ec0ff */
[----:B------:R-:W-:Y:S01]  /*0bd0*/  LOP3.LUT R0, R0, 0x7f800000, RZ, 0xfc, !PT ;  /* 0x7f80000000007812 */ /* 0x000fe200078efcff */
[----:B------:R-:W-:Y:S06]  /*0be0*/  BRA `(.L_x_18) ;  /* 0x0000000000047947 */ /* 0x000fec0003800000 */
.L_x_16:
[----:B------:R-:W-:-:S07]  /*0bf0*/  IMAD R0, R6, 0x800000, R0 ;  /* 0x0080000006007824 */ /* 0x000fce00078e0200 */
.L_x_18:
[----:B------:R-:W-:Y:S05]  /*0c00*/  BSYNC.RECONVERGENT B2 ;  /* 0x0000000000027941 */ /* 0x000fea0003800200 */
.L_x_15:
[----:B------:R-:W-:Y:S05]  /*0c10*/  BRA `(.L_x_19) ;  /* 0x0000000000207947 */ /* 0x000fea0003800000 */
.L_x_14:
[----:B------:R-:W-:-:S04]  /*0c20*/  LOP3.LUT R0, R7, 0x80000000, R8, 0x48, !PT ;  /* 0x8000000007007812 */ /* 0x000fc800078e4808 */
[----:B------:R-:W-:Y:S01]  /*0c30*/  LOP3.LUT R0, R0, 0x7f800000, RZ, 0xfc, !PT ;  /* 0x7f80000000007812 */ /* 0x000fe200078efcff */
[----:B------:R-:W-:Y:S06]  /*0c40*/  BRA `(.L_x_19) ;  /* 0x0000000000147947 */ /* 0x000fec0003800000 */
.L_x_13:
[----:B------:R-:W-:Y:S01]  /*0c50*/  LOP3.LUT R0, R7, 0x80000000, R8, 0x48, !PT ;  /* 0x8000000007007812 */ /* 0x000fe200078e4808 */
[----:B------:R-:W-:Y:S06]  /*0c60*/  BRA `(.L_x_19) ;  /* 0x00000000000c7947 */ /* 0x000fec0003800000 */
.L_x_12:
[----:B------:R-:W0:Y:S01]  /*0c70*/  MUFU.RSQ R0, -QNAN ;  /* 0xffc0000000007908 */ /* 0x000e220000001400 */
[----:B------:R-:W-:Y:S05]  /*0c80*/  BRA `(.L_x_19) ;  /* 0x0000000000047947 */ /* 0x000fea0003800000 */
.L_x_11:
[----:B------:R-:W-:-:S07]  /*0c90*/  FADD.FTZ R0, R0, R3 ;  /* 0x0000000300007221 */ /* 0x000fce0000010000 */
.L_x_19:
[----:B------:R-:W-:Y:S05]  /*0ca0*/  BSYNC.RECONVERGENT B1 ;  /* 0x0000000000017941 */ /* 0x000fea0003800200 */
.L_x_9:
[----:B------:R-:W-:-:S04]  /*0cb0*/  IMAD.MOV.U32 R3, RZ, RZ, 0x0 ;  /* 0x00000000ff037424 */ /* 0x000fc800078e00ff */
[----:B0-----:R-:W-:Y:S05]  /*0cc0*/  RET.REL.NODEC R2 `(DivProj3D_kernel) ;  /* 0xfffffff002cc7950 */ /* 0x001fea0003c3ffff */
.L_x_20:
        /* <DEDUP_REMOVED lines=11> */
.L_x_115:


//--------------------- .text.Proj_funcPD3D_aniso_kernel --------------------------
	.section	.text.Proj_funcPD3D_aniso_kernel,"ax",@progbits
	.align	128
        .global         Proj_funcPD3D_aniso_kernel
        .type           Proj_funcPD3D_aniso_kernel,@function
        .size           Proj_funcPD3D_aniso_kernel,(.L_x_116 - Proj_funcPD3D_aniso_kernel)
        .other          Proj_funcPD3D_aniso_kernel,@"STO_CUDA_ENTRY STV_DEFAULT"
Proj_funcPD3D_aniso_kernel:
.text.Proj_funcPD3D_aniso_kernel:
        /* <DEDUP_REMOVED lines=21> */
[----:B------:R-:W-:Y:S01]  /*0150*/  UIMAD UR4, UR8, UR9, URZ ;  /* 0x00000009080472a4 */ /* 0x000fe2000f8e02ff */
[----:B------:R-:W-:Y:S01]  /*0160*/  IMAD.MOV.U32 R3, RZ, RZ, RZ ;  /* 0x000000ffff037224 */ /* 0x000fe200078e00ff */
[----:B------:R-:W0:Y:S01]  /*0170*/  LDCU.64 UR6, c[0x0][0x390] ;  /* 0x00007200ff0677ac */ /* 0x000e220008000a00 */
[C---:B------:R-:W-:Y:S02]  /*0180*/  IMAD R9, R5.reuse, UR5, RZ ;  /* 0x0000000505097c24 */ /* 0x040fe4000f8e02ff */
[----:B------:R-:W-:Y:S01]  /*0190*/  IMAD.WIDE.U32 R2, R5, UR8, R2 ;  /* 0x0000000805027c25 */ /* 0x000fe2000f8e0002 */
[----:B------:R-:W-:Y:S01]  /*01a0*/  USHF.R.S32.HI UR5, URZ, 0x1f, UR4 ;  /* 0x0000001fff057899 */ /* 0x000fe20008011404 */
[----:B------:R-:W1:Y:S02]  /*01b0*/  LDCU.128 UR8, c[0x0][0x380] ;  /* 0x00007000ff0877ac */ /* 0x000e640008000c00 */
[----:B------:R-:W-:-:S03]  /*01c0*/  IMAD.IADD R3, R3, 0x1, R9 ;  /* 0x0000000103037824 */ /* 0x000fc600078e0209 */
[C---:B------:R-:W-:Y:S02]  /*01d0*/  IMAD R5, R7.reuse, UR5, RZ ;  /* 0x0000000507057c24 */ /* 0x040fe4000f8e02ff */
[----:B------:R-:W-:-:S03]  /*01e0*/  IMAD.WIDE.U32 R2, R7, UR4, R2 ;  /* 0x0000000407027c25 */ /* 0x000fc6000f8e0002 */
[----:B------:R-:W2:Y:S01]  /*01f0*/  LDCU.64 UR4, c[0x0][0x358] ;  /* 0x00006b00ff0477ac */ /* 0x000ea20008000a00 */
[----:B------:R-:W-:Y:S02]  /*0200*/  IMAD.IADD R3, R3, 0x1, R5 ;  /* 0x0000000103037824 */ /* 0x000fe400078e0205 */
[----:B------:R-:W-:-:S03]  /*0210*/  IMAD.SHL.U32 R4, R2, 0x4, RZ ;  /* 0x0000000402047824 */ /* 0x000fc600078e00ff */
[----:B------:R-:W-:Y:S02]  /*0220*/  SHF.L.U64.HI R2, R2, 0x2, R3 ;  /* 0x0000000202027819 */ /* 0x000fe40000010203 */
[----:B-1----:R-:W-:-:S04]  /*0230*/  IADD3 R8, P0, PT, R4, UR8, RZ ;  /* 0x0000000804087c10 */ /* 0x002fc8000ff1e0ff */
[----:B------:R-:W-:-:S05]  /*0240*/  IADD3.X R9, PT, PT, R2, UR9, RZ, P0, !PT ;  /* 0x0000000902097c10 */ /* 0x000fca00087fe4ff */
[----:B--2---:R-:W2:Y:S01]  /*0250*/  LDG.E R0, desc[UR4][R8.64] ;  /* 0x0000000408007981 */ /* 0x004ea2000c1e1900 */
[C---:B------:R-:W-:Y:S02]  /*0260*/  IADD3 R6, P0, PT, R4.reuse, UR10, RZ ;  /* 0x0000000a04067c10 */ /* 0x040fe4000ff1e0ff */
[----:B0-----:R-:W-:Y:S02]  /*0270*/  IADD3 R4, P1, PT, R4, UR6, RZ ;  /* 0x0000000604047c10 */ /* 0x001fe4000ff3e0ff */
[C---:B------:R-:W-:Y:S02]  /*0280*/  IADD3.X R7, PT, PT, R2.reuse, UR11, RZ, P0, !PT ;  /* 0x0000000b02077c10 */ /* 0x040fe400087fe4ff */
[----:B------:R-:W-:-:S03]  /*0290*/  IADD3.X R5, PT, PT, R2, UR7, RZ, P1, !PT ;  /* 0x0000000702057c10 */ /* 0x000fc60008ffe4ff */
[----:B------:R-:W3:Y:S04]  /*02a0*/  LDG.E R13, desc[UR4][R6.64] ;  /* 0x00000004060d7981 */ /* 0x000ee8000c1e1900 */
[----:B------:R-:W4:Y:S01]  /*02b0*/  LDG.E R11, desc[UR4][R4.64] ;  /* 0x00000004040b7981 */ /* 0x000f22000c1e1900 */
[----:B------:R-:W-:Y:S01]  /*02c0*/  BSSY.RECONVERGENT B0, `(.L_x_21) ;  /* 0x000000f000007945 */ /* 0x000fe20003800200 */
[----:B--2---:R-:W-:-:S04]  /*02d0*/  FMNMX.NAN R3, |R0|, 1, !PT ;  /* 0x3f80000000037809 */ /* 0x004fc80007820200 */
[----:B------:R-:W0:Y:S01]  /*02e0*/  MUFU.RCP R2, R3 ;  /* 0x0000000300027308 */ /* 0x000e220000001000 */
[----:B---3--:R-:W-:-:S07]  /*02f0*/  FMNMX.NAN R13, |R13|, 1, !PT ;  /* 0x3f8000000d0d7809 */ /* 0x008fce0007820200 */
[----:B------:R-:W1:Y:S01]  /*0300*/  FCHK P0, R0, R3 ;  /* 0x0000000300007302 */ /* 0x000e620000000000 */
[----:B----4-:R-:W-:Y:S01]  /*0310*/  FMNMX.NAN R11, |R11|, 1, !PT ;  /* 0x3f8000000b0b7809 */ /* 0x010fe20007820200 */
[----:B0-----:R-:W-:-:S04]  /*0320*/  FFMA R15, -R3, R2, 1 ;  /* 0x3f800000030f7423 */ /* 0x001fc80000000102 */
[----:B------:R-:W-:-:S04]  /*0330*/  FFMA R15, R2, R15, R2 ;  /* 0x0000000f020f7223 */ /* 0x000fc80000000002 */
[----:B------:R-:W-:-:S04]  /*0340*/  FFMA R2, R0, R15, RZ ;  /* 0x0000000f00027223 */ /* 0x000fc800000000ff */
[----:B------:R-:W-:-:S04]  /*0350*/  FFMA R10, -R3, R2, R0 ;  /* 0x00000002030a7223 */ /* 0x000fc80000000100 */
[----:B------:R-:W-:Y:S01]  /*0360*/  FFMA R15, R15, R10, R2 ;  /* 0x0000000a0f0f7223 */ /* 0x000fe20000000002 */
[----:B-1----:R-:W-:Y:S06]  /*0370*/  @!P0 BRA `(.L_x_22) ;  /* 0x00000000000c8947 */ /* 0x002fec0003800000 */
[----:B------:R-:W-:-:S07]  /*0380*/  MOV R2, 0x3a0 ;  /* 0x000003a000027802 */ /* 0x000fce0000000f00 */
[----:B------:R-:W-:Y:S05]  /*0390*/  CALL.REL.NOINC `($__internal_1_$__cuda_sm3x_div_rn_noftz_f32_slowpath) ;  /* 0x0000000000907944 */ /* 0x000fea0003c00000 */
[----:B------:R-:W-:-:S07]  /*03a0*/  IMAD.MOV.U32 R15, RZ, RZ, R0 ;  /* 0x000000ffff0f7224 */ /* 0x000fce00078e0000 */
.L_x_22:
[----:B------:R-:W-:Y:S05]  /*03b0*/  BSYNC.RECONVERGENT B0 ;  /* 0x0000000000007941 */ /* 0x000fea0003800200 */
.L_x_21:
[----:B------:R0:W-:Y:S04]  /*03c0*/  STG.E desc[UR4][R8.64], R15 ;  /* 0x0000000f08007986 */ /* 0x0001e8000c101904 */
[----:B------:R-:W2:Y:S01]  /*03d0*/  LDG.E R0, desc[UR4][R6.64] ;  /* 0x0000000406007981 */ /* 0x000ea2000c1e1900 */
[----:B------:R-:W1:Y:S01]  /*03e0*/  MUFU.RCP R2, R13 ;  /* 0x0000000d00027308 */ /* 0x000e620000001000 */
[----:B------:R-:W-:Y:S01]  /*03f0*/  BSSY.RECONVERGENT B0, `(.L_x_23) ;  /* 0x000000c000007945 */ /* 0x000fe20003800200 */
[----:B-1----:R-:W-:-:S04]  /*0400*/  FFMA R3, -R13, R2, 1 ;  /* 0x3f8000000d037423 */ /* 0x002fc80000000102 */
[----:B------:R-:W-:Y:S02]  /*0410*/  FFMA R3, R2, R3, R2 ;  /* 0x0000000302037223 */ /* 0x000fe40000000002 */
[----:B--2---:R-:W1:Y:S02]  /*0420*/  FCHK P0, R0, R13 ;  /* 0x0000000d00007302 */ /* 0x004e640000000000 */
[----:B------:R-:W-:-:S04]  /*0430*/  FFMA R2, R0, R3, RZ ;  /* 0x0000000300027223 */ /* 0x000fc800000000ff */
[----:B------:R-:W-:-:S04]  /*0440*/  FFMA R10, -R13, R2, R0 ;  /* 0x000000020d0a7223 */ /* 0x000fc80000000100 */
[----:B------:R-:W-:Y:S01]  /*0450*/  FFMA R3, R3, R10, R2 ;  /* 0x0000000a03037223 */ /* 0x000fe20000000002 */
[----:B01----:R-:W-:Y:S06]  /*0460*/  @!P0 BRA `(.L_x_24) ;  /* 0x0000000000108947 */ /* 0x003fec0003800000 */
[----:B------:R-:W-:Y:S01]  /*0470*/  IMAD.MOV.U32 R3, RZ, RZ, R13 ;  /* 0x000000ffff037224 */ /* 0x000fe200078e000d */
[----:B------:R-:W-:-:S07]  /*0480*/  MOV R2, 0x4a0 ;  /* 0x000004a000027802 */ /* 0x000fce0000000f00 */
[----:B------:R-:W-:Y:S05]  /*0490*/  CALL.REL.NOINC `($__internal_1_$__cuda_sm3x_div_rn_noftz_f32_slowpath) ;  /* 0x0000000000507944 */ /* 0x000fea0003c00000 */
[----:B------:R-:W-:-:S07]  /*04a0*/  IMAD.MOV.U32 R3, RZ, RZ, R0 ;  /* 0x000000ffff037224 */ /* 0x000fce00078e0000 */
.L_x_24:
[----:B------:R-:W-:Y:S05]  /*04b0*/  BSYNC.RECONVERGENT B0 ;  /* 0x0000000000007941 */ /* 0x000fea0003800200 */
.L_x_23:
        /* <DEDUP_REMOVED lines=15> */
.L_x_26:
[----:B------:R-:W-:Y:S05]  /*05b0*/  BSYNC.RECONVERGENT B0 ;  /* 0x0000000000007941 */ /* 0x000fea0003800200 */
.L_x_25:
[----:B------:R-:W-:Y:S01]  /*05c0*/  STG.E desc[UR4][R4.64], R9 ;  /* 0x0000000904007986 */ /* 0x000fe2000c101904 */
[----:B------:R-:W-:Y:S05]  /*05d0*/  EXIT ;  /* 0x000000000000794d */ /* 0x000fea0003800000 */
        .weak           $__internal_1_$__cuda_sm3x_div_rn_noftz_f32_slowpath
        .type           $__internal_1_$__cuda_sm3x_div_rn_noftz_f32_slowpath,@function
        .size           $__internal_1_$__cuda_sm3x_div_rn_noftz_f32_slowpath,(.L_x_116 - $__internal_1_$__cuda_sm3x_div_rn_noftz_f32_slowpath)
$__internal_1_$__cuda_sm3x_div_rn_noftz_f32_slowpath:
[----:B------:R-:W-:Y:S01]  /*05e0*/  SHF.R.U32.HI R12, RZ, 0x17, R3 ;  /* 0x00000017ff0c7819 */ /* 0x000fe20000011603 */
[----:B------:R-:W-:Y:S01]  /*05f0*/  BSSY.RECONVERGENT B1, `(.L_x_27) ;  /* 0x0000062000017945 */ /* 0x000fe20003800200 */
[----:B------:R-:W-:Y:S02]  /*0600*/  SHF.R.U32.HI R10, RZ, 0x17, R0 ;  /* 0x00000017ff0a7819 */ /* 0x000fe40000011600 */
        /* <DEDUP_REMOVED lines=8> */
[----:B------:R-:W-:Y:S02]  /*0690*/  FSETP.GTU.FTZ.AND P0, PT, |R0|, +INF , PT ;  /* 0x7f8000000000780b */ /* 0x000fe40003f1c200 */
        /* <DEDUP_REMOVED lines=22> */
.L_x_28:
[----:B------:R-:W-:Y:S01]  /*0800*/  LEA R14, R12, 0xc0800000, 0x17 ;  /* 0xc08000000c0e7811 */ /* 0x000fe200078eb8ff */
[----:B------:R-:W-:Y:S04]  /*0810*/  BSSY.RECONVERGENT B2, `(.L_x_33) ;  /* 0x0000036000027945 */ /* 0x000fe80003800200 */
[----:B------:R-:W-:Y:S02]  /*0820*/  IMAD.IADD R14, R3, 0x1, -R14 ;  /* 0x00000001030e7824 */ /* 0x000fe400078e0a0e */
[----:B------:R-:W-:Y:S02]  /*0830*/  VIADD R3, R16, 0xffffff81 ;  /* 0xffffff8110037836 */ /* 0x000fe40000000000 */
[----:B------:R-:W0:Y:S01]  /*0840*/  MUFU.RCP R15, R14 ;  /* 0x0000000e000f7308 */ /* 0x000e220000001000 */
[----:B------:R-:W-:Y:S01]  /*0850*/  FADD.FTZ R17, -R14, -RZ ;  /* 0x800000ff0e117221 */ /* 0x000fe20000010100 */
[----:B------:R-:W-:-:S03]  /*0860*/  IMAD R0, R3, -0x800000, R0 ;  /* 0xff80000003007824 */ /* 0x000fc600078e0200 */
[----:B0-----:R-:W-:-:S04]  /*0870*/  FFMA R16, R15, R17, 1 ;  /* 0x3f8000000f107423 */ /* 0x001fc80000000011 */
[----:B------:R-:W-:-:S04]  /*0880*/  FFMA R18, R15, R16, R15 ;  /* 0x000000100f127223 */ /* 0x000fc8000000000f */
[----:B------:R-:W-:-:S04]  /*0890*/  FFMA R15, R0, R18, RZ ;  /* 0x00000012000f7223 */ /* 0x000fc800000000ff */
[----:B------:R-:W-:-:S04]  /*08a0*/  FFMA R16, R17, R15, R0 ;  /* 0x0000000f11107223 */ /* 0x000fc80000000000 */
[----:B------:R-:W-:Y:S01]  /*08b0*/  FFMA R19, R18, R16, R15 ;  /* 0x0000001012137223 */ /* 0x000fe2000000000f */
[----:B------:R-:W-:-:S03]  /*08c0*/  IADD3 R15, PT, PT, R3, 0x7f, -R12 ;  /* 0x0000007f030f7810 */ /* 0x000fc60007ffe80c */
[----:B------:R-:W-:Y:S02]  /*08d0*/  FFMA R16, R17, R19, R0 ;  /* 0x0000001311107223 */ /* 0x000fe40000000000 */
[----:B------:R-:W-:Y:S02]  /*08e0*/  IMAD.IADD R15, R15, 0x1, R10 ;  /* 0x000000010f0f7824 */ /* 0x000fe400078e020a */
        /* <DEDUP_REMOVED lines=14> */
[-CC-:B------:R-:W-:Y:S01]  /*09d0*/  FFMA.RZ R3, R18, R16.reuse, R19.reuse ;  /* 0x0000001012037223 */ /* 0x180fe2000000c013 */
[----:B------:R-:W-:Y:S02]  /*09e0*/  VIADD R15, R14, 0x20 ;  /* 0x000000200e0f7836 */ /* 0x000fe40000000000 */
[-CC-:B------:R-:W-:Y:S01]  /*09f0*/  FFMA.RM R10, R18, R16.reuse, R19.reuse ;  /* 0x00000010120a7223 */ /* 0x180fe20000004013 */
[----:B------:R-:W-:Y:S02]  /*0a00*/  ISETP.NE.AND P2, PT, R14, RZ, PT ;  /* 0x000000ff0e00720c */ /* 0x000fe40003f45270 */
[----:B------:R-:W-:Y:S01]  /*0a10*/  LOP3.LUT R12, R3, 0x7fffff, RZ, 0xc0, !PT ;  /* 0x007fffff030c7812 */ /* 0x000fe200078ec0ff */
[----:B------:R-:W-:Y:S01]  /*0a20*/  FFMA.RP R3, R18, R16, R19 ;  /* 0x0000001012037223 */ /* 0x000fe20000008013 */
[----:B------:R-:W-:Y:S01]  /*0a30*/  ISETP.NE.AND P1, PT, R14, RZ, PT ;  /* 0x000000ff0e00720c */ /* 0x000fe20003f25270 */
[----:B------:R-:W-:Y:S01]  /*0a40*/  IMAD.MOV R14, RZ, RZ, -R14 ;  /* 0x000000ffff0e7224 */ /* 0x000fe200078e0a0e */
[----:B------:R-:W-:-:S02]  /*0a50*/  LOP3.LUT R12, R12, 0x800000, RZ, 0xfc, !PT ;  /* 0x008000000c0c7812 */ /* 0x000fc400078efcff */
[----:B------:R-:W-:Y:S02]  /*0a60*/  FSETP.NEU.FTZ.AND P0, PT, R3, R10, PT ;  /* 0x0000000a0300720b */ /* 0x000fe40003f1d000 */
[----:B------:R-:W-:Y:S02]  /*0a70*/  SHF.L.U32 R15, R12, R15, RZ ;  /* 0x0000000f0c0f7219 */ /* 0x000fe400000006ff */
[----:B------:R-:W-:Y:S02]  /*0a80*/  SEL R3, R14, RZ, P2 ;  /* 0x000000ff0e037207 */ /* 0x000fe40001000000 */
[----:B------:R-:W-:Y:S02]  /*0a90*/  ISETP.NE.AND P1, PT, R15, RZ, P1 ;  /* 0x000000ff0f00720c */ /* 0x000fe40000f25270 */
[----:B------:R-:W-:Y:S02]  /*0aa0*/  SHF.R.U32.HI R3, RZ, R3, R12 ;  /* 0x00000003ff037219 */ /* 0x000fe4000001160c */
[----:B------:R-:W-:-:S02]  /*0ab0*/  PLOP3.LUT P0, PT, P0, P1, PT, 0xf8, 0x8f ;  /* 0x00000000008f781c */ /* 0x000fc40000703f70 */
[----:B------:R-:W-:Y:S02]  /*0ac0*/  SHF.R.U32.HI R15, RZ, 0x1, R3 ;  /* 0x00000001ff0f7819 */ /* 0x000fe40000011603 */
[----:B------:R-:W-:-:S04]  /*0ad0*/  SEL R10, RZ, 0x1, !P0 ;  /* 0x00000001ff0a7807 */ /* 0x000fc80004000000 */
[----:B------:R-:W-:-:S04]  /*0ae0*/  LOP3.LUT R10, R10, 0x1, R15, 0xf8, !PT ;  /* 0x000000010a0a7812 */ /* 0x000fc800078ef80f */
[----:B------:R-:W-:-:S05]  /*0af0*/  LOP3.LUT R10, R10, R3, RZ, 0xc0, !PT ;  /* 0x000000030a0a7212 */ /* 0x000fca00078ec0ff */
[----:B------:R-:W-:-:S05]  /*0b00*/  IMAD.IADD R15, R15, 0x1, R10 ;  /* 0x000000010f0f7824 */ /* 0x000fca00078e020a */
[----:B------:R-:W-:Y:S01]  /*0b10*/  LOP3.LUT R0, R15, R0, RZ, 0xfc, !PT ;  /* 0x000000000f007212 */ /* 0x000fe200078efcff */
[----:B------:R-:W-:Y:S06]  /*0b20*/  BRA `(.L_x_36) ;  /* 0x0000000000107947 */ /* 0x000fec0003800000 */
.L_x_35:
[----:B------:R-:W-:-:S04]  /*0b30*/  LOP3.LUT R0, R0, 0x80000000, RZ, 0xc0, !PT ;  /* 0x8000000000007812 */ /* 0x000fc800078ec0ff */
[----:B------:R-:W-:Y:S01]  /*0b40*/  LOP3.LUT R0, R0, 0x7f800000, RZ, 0xfc, !PT ;  /* 0x7f80000000007812 */ /* 0x000fe200078efcff */
[----:B------:R-:W-:Y:S06]  /*0b50*/  BRA `(.L_x_36) ;  /* 0x0000000000047947 */ /* 0x000fec0003800000 */
.L_x_34:
[----:B------:R-:W-:-:S07]  /*0b60*/  IMAD R0, R15, 0x800000, R0 ;  /* 0x008000000f007824 */ /* 0x000fce00078e0200 */
.L_x_36:
[----:B------:R-:W-:Y:S05]  /*0b70*/  BSYNC.RECONVERGENT B2 ;  /* 0x0000000000027941 */ /* 0x000fea0003800200 */
.L_x_33:
[----:B------:R-:W-:Y:S05]  /*0b80*/  BRA `(.L_x_37) ;  /* 0x0000000000207947 */ /* 0x000fea0003800000 */
.L_x_32:
[----:B------:R-:W-:-:S04]  /*0b90*/  LOP3.LUT R0, R3, 0x80000000, R0, 0x48, !PT ;  /* 0x8000000003007812 */ /* 0x000fc800078e4800 */
[----:B------:R-:W-:Y:S01]  /*0ba0*/  LOP3.LUT R0, R0, 0x7f800000, RZ, 0xfc, !PT ;  /* 0x7f80000000007812 */ /* 0x000fe200078efcff */
[----:B------:R-:W-:Y:S06]  /*0bb0*/  BRA `(.L_x_37) ;  /* 0x0000000000147947 */ /* 0x000fec0003800000 */
.L_x_31:
[----:B------:R-:W-:Y:S01]  /*0bc0*/  LOP3.LUT R0, R3, 0x80000000, R0, 0x48, !PT ;  /* 0x8000000003007812 */ /* 0x000fe200078e4800 */
[----:B------:R-:W-:Y:S06]  /*0bd0*/  BRA `(.L_x_37) ;  /* 0x00000000000c7947 */ /* 0x000fec0003800000 */
.L_x_30:
[----:B------:R-:W0:Y:S01]  /*0be0*/  MUFU.RSQ R0, -QNAN ;  /* 0xffc0000000007908 */ /* 0x000e220000001400 */
[----:B------:R-:W-:Y:S05]  /*0bf0*/  BRA `(.L_x_37) ;  /* 0x0000000000047947 */ /* 0x000fea0003800000 */
.L_x_29:
[----:B------:R-:W-:-:S07]  /*0c00*/  FADD.FTZ R0, R0, R3 ;  /* 0x0000000300007221 */ /* 0x000fce0000010000 */
.L_x_37:
[----:B------:R-:W-:Y:S05]  /*0c10*/  BSYNC.RECONVERGENT B1 ;  /* 0x0000000000017941 */ /* 0x000fea0003800200 */
.L_x_27:
[----:B------:R-:W-:-:S04]  /*0c20*/  IMAD.MOV.U32 R3, RZ, RZ, 0x0 ;  /* 0x00000000ff037424 */ /* 0x000fc800078e00ff */
[----:B0-----:R-:W-:Y:S05]  /*0c30*/  RET.REL.NODEC R2 `(Proj_funcPD3D_aniso_kernel) ;  /* 0xfffffff002f07950 */ /* 0x001fea0003c3ffff */
.L_x_38:
        /* <DEDUP_REMOVED lines=12> */
.L_x_116:


//--------------------- .text.Proj_funcPD3D_iso_kernel --------------------------
	.section	.text.Proj_funcPD3D_iso_kernel,"ax",@progbits
	.align	128
        .global         Proj_funcPD3D_iso_kernel
        .type           Proj_funcPD3D_iso_kernel,@function
        .size           Proj_funcPD3D_iso_kernel,(.L_x_118 - Proj_funcPD3D_iso_kernel)
        .other          Proj_funcPD3D_iso_kernel,@"STO_CUDA_ENTRY STV_DEFAULT"
Proj_funcPD3D_iso_kernel:
.text.Proj_funcPD3D_iso_kernel:
        /* <DEDUP_REMOVED lines=21> */
[----:B------:R-:W-:Y:S01]  /*0150*/  UIMAD UR4, UR8, UR9, URZ ;  /* 0x00000009080472a4 */ /* 0x000fe2000f8e02ff */
[----:B------:R-:W-:Y:S01]  /*0160*/  IMAD.MOV.U32 R3, RZ, RZ, RZ ;  /* 0x000000ffff037224 */ /* 0x000fe200078e00ff */
[----:B------:R-:W0:Y:S01]  /*0170*/  LDCU.128 UR12, c[0x0][0x380] ;  /* 0x00007000ff0c77ac */ /* 0x000e220008000c00 */
[C---:B------:R-:W-:Y:S02]  /*0180*/  IMAD R9, R5.reuse, UR7, RZ ;  /* 0x0000000705097c24 */ /* 0x040fe4000f8e02ff */
[----:B------:R-:W-:Y:S01]  /*0190*/  IMAD.WIDE.U32 R2, R5, UR8, R2 ;  /* 0x0000000805027c25 */ /* 0x000fe2000f8e0002 */
[----:B------:R-:W-:Y:S01]  /*01a0*/  USHF.R.S32.HI UR5, URZ, 0x1f, UR4 ;  /* 0x0000001fff057899 */ /* 0x000fe20008011404 */
[----:B------:R-:W1:Y:S02]  /*01b0*/  LDCU.64 UR10, c[0x0][0x390] ;  /* 0x00007200ff0a77ac */ /* 0x000e640008000a00 */
[----:B------:R-:W-:Y:S02]  /*01c0*/  IMAD.IADD R3, R3, 0x1, R9 ;  /* 0x0000000103037824 */ /* 0x000fe400078e0209 */
[----:B------:R-:W-:-:S04]  /*01d0*/  IMAD.WIDE.U32 R2, R7, UR4, R2 ;  /* 0x0000000407027c25 */ /* 0x000fc8000f8e0002 */
[----:B------:R-:W-:Y:S02]  /*01e0*/  IMAD R7, R7, UR5, RZ ;  /* 0x0000000507077c24 */ /* 0x000fe4000f8e02ff */
[----:B------:R-:W2:Y:S01]  /*01f0*/  LDCU.64 UR4, c[0x0][0x358] ;  /* 0x00006b00ff0477ac */ /* 0x000ea20008000a00 */
[----:B------:R-:W-:Y:S02]  /*0200*/  IMAD.SHL.U32 R4, R2, 0x4, RZ ;  /* 0x0000000402047824 */ /* 0x000fe400078e00ff */
[----:B------:R-:W-:-:S03]  /*0210*/  IADD3 R3, PT, PT, R3, R7, RZ ;  /* 0x0000000703037210 */ /* 0x000fc60007ffe0ff */
[----:B0-----:R-:W-:Y:S02]  /*0220*/  IADD3 R8, P1, PT, R4, UR14, RZ ;  /* 0x0000000e04087c10 */ /* 0x001fe4000ff3e0ff */
[----:B------:R-:W-:Y:S02]  /*0230*/  SHF.L.U64.HI R2, R2, 0x2, R3 ;  /* 0x0000000202027819 */ /* 0x000fe40000010203 */
[----:B------:R-:W-:Y:S02]  /*0240*/  IADD3 R6, P0, PT, R4, UR12, RZ ;  /* 0x0000000c04067c10 */ /* 0x000fe4000ff1e0ff */
[C---:B------:R-:W-:Y:S02]  /*0250*/  IADD3.X R9, PT, PT, R2.reuse, UR15, RZ, P1, !PT ;  /* 0x0000000f02097c10 */ /* 0x040fe40008ffe4ff */
[----:B------:R-:W-:Y:S02]  /*0260*/  IADD3.X R7, PT, PT, R2, UR13, RZ, P0, !PT ;  /* 0x0000000d02077c10 */ /* 0x000fe400087fe4ff */
[----:B-1----:R-:W-:Y:S01]  /*0270*/  IADD3 R4, P0, PT, R4, UR10, RZ ;  /* 0x0000000a04047c10 */ /* 0x002fe2000ff1e0ff */
[----:B--2---:R-:W2:Y:S03]  /*0280*/  LDG.E R0, desc[UR4][R8.64] ;  /* 0x0000000408007981 */ /* 0x004ea6000c1e1900 */
[----:B------:R-:W-:Y:S01]  /*0290*/  IADD3.X R5, PT, PT, R2, UR11, RZ, P0, !PT ;  /* 0x0000000b02057c10 */ /* 0x000fe200087fe4ff */
[----:B------:R-:W3:Y:S04]  /*02a0*/  LDG.E R3, desc[UR4][R6.64] ;  /* 0x0000000406037981 */ /* 0x000ee8000c1e1900 */
[----:B------:R-:W4:Y:S01]  /*02b0*/  LDG.E R11, desc[UR4][R4.64] ;  /* 0x00000004040b7981 */ /* 0x000f22000c1e1900 */
[----:B--2---:R-:W-:-:S04]  /*02c0*/  FMUL R0, R0, R0 ;  /* 0x0000000000007220 */ /* 0x004fc80000400000 */
[----:B---3--:R-:W-:-:S04]  /*02d0*/  FFMA R0, R3, R3, R0 ;  /* 0x0000000303007223 */ /* 0x008fc80000000000 */
[----:B----4-:R-:W-:-:S05]  /*02e0*/  FFMA R0, R11, R11, R0 ;  /* 0x0000000b0b007223 */ /* 0x010fca0000000000 */
[----:B------:R-:W-:-:S13]  /*02f0*/  FSETP.GT.AND P0, PT, R0, 1, PT ;  /* 0x3f8000000000780b */ /* 0x000fda0003f04000 */
[----:B------:R-:W-:Y:S05]  /*0300*/  @!P0 EXIT ;  /* 0x000000000000894d */ /* 0x000fea0003800000 */
[----:B------:R-:W-:Y:S01]  /*0310*/  VIADD R2, R0, 0xf3000000 ;  /* 0xf300000000027836 */ /* 0x000fe20000000000 */
[----:B------:R0:W1:Y:S01]  /*0320*/  MUFU.RSQ R11, R0 ;  /* 0x00000000000b7308 */ /* 0x0000620000001400 */
[----:B------:R-:W-:Y:S03]  /*0330*/  BSSY.RECONVERGENT B0, `(.L_x_39) ;  /* 0x000000b000007945 */ /* 0x000fe60003800200 */
[----:B------:R-:W-:-:S13]  /*0340*/  ISETP.GT.U32.AND P0, PT, R2, 0x727fffff, PT ;  /* 0x727fffff0200780c */ /* 0x000fda0003f04070 */
[----:B01----:R-:W-:Y:S05]  /*0350*/  @!P0 BRA `(.L_x_40) ;  /* 0x0000000000108947 */ /* 0x003fea0003800000 */
[----:B------:R-:W-:-:S07]  /*0360*/  MOV R14, 0x380 ;  /* 0x00000380000e7802 */ /* 0x000fce0000000f00 */
[----:B------:R-:W-:Y:S05]  /*0370*/  CALL.REL.NOINC `($__internal_3_$__cuda_sm20_sqrt_rn_f32_slowpath) ;  /* 0x0000000400487944 */ /* 0x000fea0003c00000 */
[----:B------:R-:W-:Y:S01]  /*0380*/  MOV R0, R2 ;  /* 0x0000000200007202 */ /* 0x000fe20000000f00 */
[----:B------:R-:W-:Y:S06]  /*0390*/  BRA `(.L_x_41) ;  /* 0x0000000000107947 */ /* 0x000fec0003800000 */
.L_x_40:
[----:B------:R-:W-:Y:S01]  /*03a0*/  FMUL.FTZ R13, R0, R11 ;  /* 0x0000000b000d7220 */ /* 0x000fe20000410000 */
[----:B------:R-:W-:-:S03]  /*03b0*/  FMUL.FTZ R11, R11, 0.5 ;  /* 0x3f0000000b0b7820 */ /* 0x000fc60000410000 */
[----:B------:R-:W-:-:S04]  /*03c0*/  FFMA R0, -R13, R13, R0 ;  /* 0x0000000d0d007223 */ /* 0x000fc80000000100 */
[----:B------:R-:W-:-:S07]  /*03d0*/  FFMA R0, R0, R11, R13 ;  /* 0x0000000b00007223 */ /* 0x000fce000000000d */
.L_x_41:
[----:B------:R-:W-:Y:S05]  /*03e0*/  BSYNC.RECONVERGENT B0 ;  /* 0x0000000000007941 */ /* 0x000fea0003800200 */
.L_x_39:
[----:B------:R-:W-:Y:S01]  /*03f0*/  VIADD R2, R0, 0x1800000 ;  /* 0x0180000000027836 */ /* 0x000fe20000000000 */
[----:B------:R-:W-:Y:S04]  /*0400*/  BSSY.RECONVERGENT B0, `(.L_x_42) ;  /* 0x000000b000007945 */ /* 0x000fe80003800200 */
[----:B------:R-:W-:-:S04]  /*0410*/  LOP3.LUT R2, R2, 0x7f800000, RZ, 0xc0, !PT ;  /* 0x7f80000002027812 */ /* 0x000fc800078ec0ff */
[----:B------:R-:W-:-:S13]  /*0420*/  ISETP.GT.U32.AND P0, PT, R2, 0x1ffffff, PT ;  /* 0x01ffffff0200780c */ /* 0x000fda0003f04070 */
[----:B------:R-:W-:Y:S05]  /*0430*/  @P0 BRA `(.L_x_43) ;  /* 0x00000000000c0947 */ /* 0x000fea0003800000 */
[----:B------:R-:W-:-:S07]  /*0440*/  MOV R10, 0x460 ;  /* 0x00000460000a7802 */ /* 0x000fce0000000f00 */
[----:B------:R-:W-:Y:S05]  /*0450*/  CALL.REL.NOINC `($__internal_2_$__cuda_sm20_rcp_rn_f32_slowpath) ;  /* 0x00000000003c7944 */ /* 0x000fea0003c00000 */
[----:B------:R-:W-:Y:S05]  /*0460*/  BRA `(.L_x_44) ;  /* 0x0000000000107947 */ /* 0x000fea0003800000 */
.L_x_43:
[----:B------:R-:W0:Y:S02]  /*0470*/  MUFU.RCP R11, R0 ;  /* 0x00000000000b7308 */ /* 0x000e240000001000 */
[----:B0-----:R-:W-:-:S04]  /*0480*/  FFMA R2, R11, R0, -1 ;  /* 0xbf8000000b027423 */ /* 0x001fc80000000000 */
[----:B------:R-:W-:-:S04]  /*0490*/  FADD.FTZ R2, -R2, -RZ ;  /* 0x800000ff02027221 */ /* 0x000fc80000010100 */
[----:B------:R-:W-:-:S07]  /*04a0*/  FFMA R2, R11, R2, R11 ;  /* 0x000000020b027223 */ /* 0x000fce000000000b */
.L_x_44:
[----:B------:R-:W-:Y:S05]  /*04b0*/  BSYNC.RECONVERGENT B0 ;  /* 0x0000000000007941 */ /* 0x000fea0003800200 */
.L_x_42:
[----:B------:R-:W-:-:S05]  /*04c0*/  FMUL R3, R3, R2 ;  /* 0x0000000203037220 */ /* 0x000fca0000400000 */
[----:B------:R-:W-:Y:S04]  /*04d0*/  STG.E desc[UR4][R6.64], R3 ;  /* 0x0000000306007986 */ /* 0x000fe8000c101904 */
[----:B------:R-:W2:Y:S02]  /*04e0*/  LDG.E R11, desc[UR4][R8.64] ;  /* 0x00000004080b7981 */ /* 0x000ea4000c1e1900 */
[----:B--2---:R-:W-:-:S05]  /*04f0*/  FMUL R11, R11, R2 ;  /* 0x000000020b0b7220 */ /* 0x004fca0000400000 */
[----:B------:R-:W-:Y:S04]  /*0500*/  STG.E desc[UR4][R8.64], R11 ;  /* 0x0000000b08007986 */ /* 0x000fe8000c101904 */
[----:B------:R-:W2:Y:S02]  /*0510*/  LDG.E R13, desc[UR4][R4.64] ;  /* 0x00000004040d7981 */ /* 0x000ea4000c1e1900 */
[----:B--2---:R-:W-:-:S05]  /*0520*/  FMUL R13, R13, R2 ;  /* 0x000000020d0d7220 */ /* 0x004fca0000400000 */
[----:B------:R-:W-:Y:S01]  /*0530*/  STG.E desc[UR4][R4.64], R13 ;  /* 0x0000000d04007986 */ /* 0x000fe2000c101904 */
[----:B------:R-:W-:Y:S05]  /*0540*/  EXIT ;  /* 0x000000000000794d */ /* 0x000fea0003800000 */
        .weak           $__internal_2_$__cuda_sm20_rcp_rn_f32_slowpath
        .type           $__internal_2_$__cuda_sm20_rcp_rn_f32_slowpath,@function
        .size           $__internal_2_$__cuda_sm20_rcp_rn_f32_slowpath,($__internal_3_$__cuda_sm20_sqrt_rn_f32_slowpath - $__internal_2_$__cuda_sm20_rcp_rn_f32_slowpath)
$__internal_2_$__cuda_sm20_rcp_rn_f32_slowpath:
[----:B------:R-:W-:Y:S01]  /*0550*/  IMAD.SHL.U32 R2, R0, 0x2, RZ ;  /* 0x0000000200027824 */ /* 0x000fe200078e00ff */
[----:B------:R-:W-:Y:S04]  /*0560*/  BSSY.RECONVERGENT B1, `(.L_x_45) ;  /* 0x0000030000017945 */ /* 0x000fe80003800200 */
[----:B------:R-:W-:-:S04]  /*0570*/  SHF.R.U32.HI R15, RZ, 0x18, R2 ;  /* 0x00000018ff0f7819 */ /* 0x000fc80000011602 */
[----:B------:R-:W-:-:S13]  /*0580*/  ISETP.NE.U32.AND P0, PT, R15, RZ, PT ;  /* 0x000000ff0f00720c */ /* 0x000fda0003f05070 */
[----:B------:R-:W-:Y:S05]  /*0590*/  @P0 BRA `(.L_x_46) ;  /* 0x0000000000280947 */ /* 0x000fea0003800000 */
[----:B------:R-:W-:-:S04]  /*05a0*/  SHF.L.U32 R2, R0, 0x1, RZ ;  /* 0x0000000100027819 */ /* 0x000fc800000006ff */
[----:B------:R-:W-:-:S13]  /*05b0*/  ISETP.NE.AND P0, PT, R2, RZ, PT ;  /* 0x000000ff0200720c */ /* 0x000fda0003f05270 */
[----:B------:R-:W-:Y:S01]  /*05c0*/  @P0 FFMA R12, R0, 1.84467440737095516160e+19, RZ ;  /* 0x5f800000000c0823 */ /* 0x000fe200000000ff */
[----:B------:R-:W-:Y:S08]  /*05d0*/  @!P0 MUFU.RCP R11, R0 ;  /* 0x00000000000b8308 */ /* 0x000ff00000001000 */
[----:B------:R-:W0:Y:S02]  /*05e0*/  @P0 MUFU.RCP R13, R12 ;  /* 0x0000000c000d0308 */ /* 0x000e240000001000 */
[----:B0-----:R-:W-:-:S04]  /*05f0*/  @P0 FFMA R2, R12, R13, -1 ;  /* 0xbf8000000c020423 */ /* 0x001fc8000000000d */
[----:B------:R-:W-:-:S04]  /*0600*/  @P0 FADD.FTZ R2, -R2, -RZ ;  /* 0x800000ff02020221 */ /* 0x000fc80000010100 */
[----:B------:R-:W-:-:S04]  /*0610*/  @P0 FFMA R2, R13, R2, R13 ;  /* 0x000000020d020223 */ /* 0x000fc8000000000d */
[----:B------:R-:W-:Y:S01]  /*0620*/  @P0 FFMA R11, R2, 1.84467440737095516160e+19, RZ ;  /* 0x5f800000020b0823 */ /* 0x000fe200000000ff */
[----:B------:R-:W-:Y:S06]  /*0630*/  BRA `(.L_x_47) ;  /* 0x0000000000887947 */ /* 0x000fec0003800000 */
.L_x_46:
[----:B------:R-:W-:-:S05]  /*0640*/  VIADD R17, R15, 0xffffff03 ;  /* 0xffffff030f117836 */ /* 0x000fca0000000000 */
[----:B------:R-:W-:-:S13]  /*0650*/  ISETP.GT.U32.AND P0, PT, R17, 0x1, PT ;  /* 0x000000011100780c */ /* 0x000fda0003f04070 */
[----:B------:R-:W-:Y:S05]  /*0660*/  @P0 BRA `(.L_x_48) ;  /* 0x0000000000780947 */ /* 0x000fea0003800000 */
[----:B------:R-:W-:Y:S01]  /*0670*/  LOP3.LUT R2, R0, 0x7fffff, RZ, 0xc0, !PT ;  /* 0x007fffff00027812 */ /* 0x000fe200078ec0ff */
[----:B------:R-:W-:-:S03]  /*0680*/  HFMA2 R14, -RZ, RZ, 0, 1.78813934326171875e-07 ;  /* 0x00000003ff0e7431 */ /* 0x000fc600000001ff */
[----:B------:R-:W-:-:S04]  /*0690*/  LOP3.LUT R2, R2, 0x3f800000, RZ, 0xfc, !PT ;  /* 0x3f80000002027812 */ /* 0x000fc800078efcff */
[----:B------:R-:W0:Y:S01]  /*06a0*/  MUFU.RCP R11, R2 ;  /* 0x00000002000b7308 */ /* 0x000e220000001000 */
[----:B------:R-:W-:Y:S01]  /*06b0*/  SHF.L.U32 R14, R14, R17, RZ ;  /* 0x000000110e0e7219 */ /* 0x000fe200000006ff */
[----:B0-----:R-:W-:-:S04]  /*06c0*/  FFMA R12, R2, R11, -1 ;  /* 0xbf800000020c7423 */ /* 0x001fc8000000000b */
[----:B------:R-:W-:-:S04]  /*06d0*/  FADD.FTZ R12, -R12, -RZ ;  /* 0x800000ff0c0c7221 */ /* 0x000fc80000010100 */
[CCC-:B------:R-:W-:Y:S01]  /*06e0*/  FFMA.RM R13, R11.reuse, R12.reuse, R11.reuse ;  /* 0x0000000c0b0d7223 */ /* 0x1c0fe2000000400b */
[----:B------:R-:W-:-:S04]  /*06f0*/  FFMA.RP R12, R11, R12, R11 ;  /* 0x0000000c0b0c7223 */ /* 0x000fc8000000800b */
[C---:B------:R-:W-:Y:S02]  /*0700*/  LOP3.LUT R11, R13.reuse, 0x7fffff, RZ, 0xc0, !PT ;  /* 0x007fffff0d0b7812 */ /* 0x040fe400078ec0ff */
[----:B------:R-:W-:Y:S02]  /*0710*/  FSETP.NEU.FTZ.AND P0, PT, R13, R12, PT ;  /* 0x0000000c0d00720b */ /* 0x000fe40003f1d000 */
[----:B------:R-:W-:Y:S02]  /*0720*/  LOP3.LUT R11, R11, 0x800000, RZ, 0xfc, !PT ;  /* 0x008000000b0b7812 */ /* 0x000fe400078efcff */
[----:B------:R-:W-:Y:S02]  /*0730*/  SEL R12, RZ, 0xffffffff, !P0 ;  /* 0xffffffffff0c7807 */ /* 0x000fe40004000000 */
[----:B------:R-:W-:-:S03]  /*0740*/  LOP3.LUT R14, R14, R11, RZ, 0xc0, !PT ;  /* 0x0000000b0e0e7212 */ /* 0x000fc600078ec0ff */
[----:B------:R-:W-:Y:S01]  /*0750*/  IMAD.MOV R12, RZ, RZ, -R12 ;  /* 0x000000ffff0c7224 */ /* 0x000fe200078e0a0c */
[----:B------:R-:W-:-:S04]  /*0760*/  SHF.R.U32.HI R14, RZ, R17, R14 ;  /* 0x00000011ff0e7219 */ /* 0x000fc8000001160e */
[----:B------:R-:W-:Y:S02]  /*0770*/  LOP3.LUT P1, RZ, R12, R17, R11, 0xf8, !PT ;  /* 0x000000110cff7212 */ /* 0x000fe4000782f80b */
[C---:B------:R-:W-:Y:S02]  /*0780*/  LOP3.LUT P0, RZ, R14.reuse, 0x1, RZ, 0xc0, !PT ;  /* 0x000000010eff7812 */ /* 0x040fe4000780c0ff */
[----:B------:R-:W-:-:S04]  /*0790*/  LOP3.LUT P2, RZ, R14, 0x2, RZ, 0xc0, !PT ;  /* 0x000000020eff7812 */ /* 0x000fc8000784c0ff */
[----:B------:R-:W-:Y:S02]  /*07a0*/  PLOP3.LUT P0, PT, P0, P1, P2, 0xe0, 0x0 ;  /* 0x000000000000781c */ /* 0x000fe40000703c20 */
[----:B------:R-:W-:Y:S02]  /*07b0*/  LOP3.LUT P1, RZ, R0, 0x7fffff, RZ, 0xc0, !PT ;  /* 0x007fffff00ff7812 */ /* 0x000fe4000782c0ff */
[----:B------:R-:W-:-:S04]  /*07c0*/  SEL R2, RZ, 0x1, !P0 ;  /* 0x00000001ff027807 */ /* 0x000fc80004000000 */
[----:B------:R-:W-:-:S04]  /*07d0*/  IADD3 R2, PT, PT, -R2, RZ, RZ ;  /* 0x000000ff02027210 */ /* 0x000fc80007ffe1ff */
[----:B------:R-:W-:Y:S01]  /*07e0*/  ISETP.GE.AND P0, PT, R2, RZ, PT ;  /* 0x000000ff0200720c */ /* 0x000fe20003f06270 */
[----:B------:R-:W-:-:S05]  /*07f0*/  VIADD R2, R15, 0xffffff04 ;  /* 0xffffff040f027836 */ /* 0x000fca0000000000 */
[----:B------:R-:W-:-:S07]  /*0800*/  SHF.R.U32.HI R11, RZ, R2, R11 ;  /* 0x00000002ff0b7219 */ /* 0x000fce000001160b */
[----:B------:R-:W-:-:S05]  /*0810*/  @!P0 IADD3 R11, PT, PT, R11, 0x1, RZ ;  /* 0x000000010b0b8810 */ /* 0x000fca0007ffe0ff */
[----:B------:R-:W-:-:S05]  /*0820*/  @!P1 IMAD.SHL.U32 R11, R11, 0x2, RZ ;  /* 0x000000020b0b9824 */ /* 0x000fca00078e00ff */
[----:B------:R-:W-:Y:S01]  /*0830*/  LOP3.LUT R11, R11, 0x80000000, R0, 0xf8, !PT ;  /* 0x800000000b0b7812 */ /* 0x000fe200078ef800 */
[----:B------:R-:W-:Y:S06]  /*0840*/  BRA `(.L_x_47) ;  /* 0x0000000000047947 */ /* 0x000fec0003800000 */
.L_x_48:
[----:B------:R0:W1:Y:S02]  /*0850*/  MUFU.RCP R11, R0 ;  /* 0x00000000000b7308 */ /* 0x0000640000001000 */
.L_x_47:
[----:B------:R-:W-:Y:S05]  /*0860*/  BSYNC.RECONVERGENT B1 ;  /* 0x0000000000017941 */ /* 0x000fea0003800200 */
.L_x_45:
[----:B-1----:R-:W-:Y:S01]  /*0870*/  MOV R2, R11 ;  /* 0x0000000b00027202 */ /* 0x002fe20000000f00 */
[----:B------:R-:W-:-:S04]  /*0880*/  IMAD.MOV.U32 R11, RZ, RZ, 0x0 ;  /* 0x00000000ff0b7424 */ /* 0x000fc800078e00ff */
[----:B0-----:R-:W-:Y:S05]  /*0890*/  RET.REL.NODEC R10 `(Proj_funcPD3D_iso_kernel) ;  /* 0xfffffff40ad87950 */ /* 0x001fea0003c3ffff */
        .weak           $__internal_3_$__cuda_sm20_sqrt_rn_f32_slowpath
        .type           $__internal_3_$__cuda_sm20_sqrt_rn_f32_slowpath,@function
        .size           $__internal_3_$__cuda_sm20_sqrt_rn_f32_slowpath,(.L_x_118 - $__internal_3_$__cuda_sm20_sqrt_rn_f32_slowpath)
$__internal_3_$__cuda_sm20_sqrt_rn_f32_slowpath:
[----:B------:R-:W-:-:S13]  /*08a0*/  LOP3.LUT P0, RZ, R0, 0x7fffffff, RZ, 0xc0, !PT ;  /* 0x7fffffff00ff7812 */ /* 0x000fda000780c0ff */
[----:B------:R-:W-:Y:S01]  /*08b0*/  @!P0 MOV R2, R0 ;  /* 0x0000000000028202 */ /* 0x000fe20000000f00 */
[----:B------:R-:W-:Y:S06]  /*08c0*/  @!P0 BRA `(.L_x_49) ;  /* 0x0000000000408947 */ /* 0x000fec0003800000 */
[----:B------:R-:W-:-:S13]  /*08d0*/  FSETP.GEU.FTZ.AND P0, PT, R0, RZ, PT ;  /* 0x000000ff0000720b */ /* 0x000fda0003f1e000 */
[----:B------:R-:W-:Y:S01]  /*08e0*/  @!P0 IMAD.MOV.U32 R2, RZ, RZ, 0x7fffffff ;  /* 0x7fffffffff028424 */ /* 0x000fe200078e00ff */
[----:B------:R-:W-:Y:S06]  /*08f0*/  @!P0 BRA `(.L_x_49) ;  /* 0x0000000000348947 */ /* 0x000fec0003800000 */
[----:B------:R-:W-:-:S13]  /*0900*/  FSETP.GTU.FTZ.AND P0, PT, |R0|, +INF , PT ;  /* 0x7f8000000000780b */ /* 0x000fda0003f1c200 */
[----:B------:R-:W-:Y:S01]  /*0910*/  @P0 FADD.FTZ R2, R0, 1 ;  /* 0x3f80000000020421 */ /* 0x000fe20000010000 */
[----:B------:R-:W-:Y:S06]  /*0920*/  @P0 BRA `(.L_x_49) ;  /* 0x0000000000280947 */ /* 0x000fec0003800000 */
[----:B------:R-:W-:-:S13]  /*0930*/  FSETP.NEU.FTZ.AND P0, PT, |R0|, +INF , PT ;  /* 0x7f8000000000780b */ /* 0x000fda0003f1d200 */
[----:B------:R-:W-:-:S04]  /*0940*/  @P0 FFMA R10, R0, 1.84467440737095516160e+19, RZ ;  /* 0x5f800000000a0823 */ /* 0x000fc800000000ff */
[----:B------:R-:W0:Y:S02]  /*0950*/  @P0 MUFU.RSQ R11, R10 ;  /* 0x0000000a000b0308 */ /* 0x000e240000001400 */
[----:B0-----:R-:W-:Y:S01]  /*0960*/  @P0 FMUL.FTZ R13, R10, R11 ;  /* 0x0000000b0a0d0220 */ /* 0x001fe20000410000 */
[----:B------:R-:W-:-:S03]  /*0970*/  @P0 FMUL.FTZ R11, R11, 0.5 ;  /* 0x3f0000000b0b0820 */ /* 0x000fc60000410000 */
[----:B------:R-:W-:-:S04]  /*0980*/  @P0 FADD.FTZ R2, -R13, -RZ ;  /* 0x800000ff0d020221 */ /* 0x000fc80000010100 */
[----:B------:R-:W-:Y:S01]  /*0990*/  @P0 FFMA R12, R13, R2, R10 ;  /* 0x000000020d0c0223 */ /* 0x000fe2000000000a */
[----:B------:R-:W-:-:S03]  /*09a0*/  @!P0 MOV R2, R0 ;  /* 0x0000000000028202 */ /* 0x000fc60000000f00 */
[----:B------:R-:W-:-:S04]  /*09b0*/  @P0 FFMA R11, R12, R11, R13 ;  /* 0x0000000b0c0b0223 */ /* 0x000fc8000000000d */
[----:B------:R-:W-:-:S07]  /*09c0*/  @P0 FMUL.FTZ R2, R11, 2.3283064365386962891e-10 ;  /* 0x2f8000000b020820 */ /* 0x000fce0000410000 */
.L_x_49:
[----:B------:R-:W-:Y:S02]  /*09d0*/  HFMA2 R11, -RZ, RZ, 0, 0 ;  /* 0x00000000ff0b7431 */ /* 0x000fe400000001ff */
[----:B------:R-:W-:-:S04]  /*09e0*/  IMAD.MOV.U32 R10, RZ, RZ, R14 ;  /* 0x000000ffff0a7224 */ /* 0x000fc800078e000e */
[----:B------:R-:W-:Y:S05]  /*09f0*/  RET.REL.NODEC R10 `(Proj_funcPD3D_iso_kernel) ;  /* 0xfffffff40a807950 */ /* 0x000fea0003c3ffff */
.L_x_50:
        /* <DEDUP_REMOVED lines=16> */
.L_x_118:


//--------------------- .text.dualPD3D_kernel     --------------------------
	.section	.text.dualPD3D_kernel,"ax",@progbits
	.align	128
        .global         dualPD3D_kernel
        .type           dualPD3D_kernel,@function
        .size           dualPD3D_kernel,(.L_x_134 - dualPD3D_kernel)
        .other          dualPD3D_kernel,@"STO_CUDA_ENTRY STV_DEFAULT"
dualPD3D_kernel:
.text.dualPD3D_kernel:
[----:B------:R-:W-:Y:S01]  /*0000*/  LDC R1, c[0x0][0x37c] ;  /* 0x0000df00ff017b82 */ /* 0x000fe20000000800 */
[----:B------:R-:W0:Y:S01]  /*0010*/  S2R R12, SR_CTAID.X ;  /* 0x00000000000c7919 */ /* 0x000e220000002500 */
[----:B------:R-:W0:Y:S06]  /*0020*/  LDCU UR4, c[0x0][0x360] ;  /* 0x00006c00ff0477ac */ /* 0x000e2c0008000800 */
[----:B------:R-:W1:Y:S01]  /*0030*/  LDC.64 R2, c[0x0][0x3a8] ;  /* 0x0000ea00ff027b82 */ /* 0x000e620000000a00 */
[----:B------:R-:W0:Y:S01]  /*0040*/  S2R R13, SR_TID.X ;  /* 0x00000000000d7919 */ /* 0x000e220000002100 */
[----:B------:R-:W2:Y:S01]  /*0050*/  LDCU UR5, c[0x0][0x364] ;  /* 0x00006c80ff0577ac */ /* 0x000ea20008000800 */
[----:B------:R-:W2:Y:S01]  /*0060*/  S2R R15, SR_CTAID.Y ;  /* 0x00000000000f7919 */ /* 0x000ea20000002600 */
[----:B------:R-:W3:Y:S01]  /*0070*/  LDCU UR8, c[0x0][0x3a4] ;  /* 0x00007480ff0877ac */ /* 0x000ee20008000800 */
[----:B------:R-:W2:Y:S01]  /*0080*/  S2R R0, SR_TID.Y ;  /* 0x0000000000007919 */ /* 0x000ea20000002200 */
[----:B------:R-:W4:Y:S01]  /*0090*/  LDCU UR6, c[0x0][0x368] ;  /* 0x00006d00ff0677ac */ /* 0x000f220008000800 */
[----:B------:R-:W4:Y:S01]  /*00a0*/  S2R R22, SR_CTAID.Z ;  /* 0x0000000000167919 */ /* 0x000f220000002700 */
[----:B------:R-:W4:Y:S01]  /*00b0*/  S2R R5, SR_TID.Z ;  /* 0x0000000000057919 */ /* 0x000f220000002300 */
[----:B---3--:R-:W-:Y:S01]  /*00c0*/  USHF.R.S32.HI UR7, URZ, 0x1f, UR8 ;  /* 0x0000001fff077899 */ /* 0x008fe20008011408 */
[----:B0-----:R-:W-:-:S05]  /*00d0*/  IMAD R12, R12, UR4, R13 ;  /* 0x000000040c0c7c24 */ /* 0x001fca000f8e020d */
[----:B------:R-:W-:Y:S01]  /*00e0*/  ISETP.GE.U32.AND P1, PT, R12, UR8, PT ;  /* 0x000000080c007c0c */ /* 0x000fe2000bf26070 */
[----:B--2---:R-:W-:-:S05]  /*00f0*/  IMAD R15, R15, UR5, R0 ;  /* 0x000000050f0f7c24 */ /* 0x004fca000f8e0200 */
[----:B-1----:R-:W-:Y:S01]  /*0100*/  ISETP.GE.AND P0, PT, R15, R2, PT ;  /* 0x000000020f00720c */ /* 0x002fe20003f06270 */
[----:B----4-:R-:W-:-:S03]  /*0110*/  IMAD R22, R22, UR6, R5 ;  /* 0x0000000616167c24 */ /* 0x010fc6000f8e0205 */
[----:B------:R-:W-:-:S04]  /*0120*/  ISETP.GE.OR.EX P0, PT, RZ, UR7, P0, P1 ;  /* 0x00000007ff007c0c */ /* 0x000fc80008706710 */
[----:B------:R-:W-:-:S13]  /*0130*/  ISETP.GE.OR P0, PT, R22, R3, P0 ;  /* 0x000000031600720c */ /* 0x000fda0000706670 */
[----:B------:R-:W-:Y:S05]  /*0140*/  @P0 EXIT ;  /* 0x000000000000094d */ /* 0x000fea0003800000 */
[----:B------:R-:W-:Y:S02]  /*0150*/  UIADD3 UR4, UPT, UPT, UR8, -0x1, URZ ;  /* 0xffffffff08047890 */ /* 0x000fe4000fffe0ff */
[----:B------:R-:W-:Y:S01]  /*0160*/  IMAD R17, R2, UR8, RZ ;  /* 0x0000000802117c24 */ /* 0x000fe2000f8e02ff */
[----:B------:R-:W0:Y:S01]  /*0170*/  LDCU.128 UR12, c[0x0][0x380] ;  /* 0x00007000ff0c77ac */ /* 0x000e220008000c00 */
[----:B------:R-:W-:Y:S02]  /*0180*/  IMAD.MOV.U32 R13, RZ, RZ, RZ ;  /* 0x000000ffff0d7224 */ /* 0x000fe400078e00ff */
[----:B------:R-:W-:Y:S01]  /*0190*/  IMAD.MOV.U32 R14, RZ, RZ, -0x1 ;  /* 0xffffffffff0e7424 */ /* 0x000fe200078e00ff */
[----:B------:R-:W-:Y:S02]  /*01a0*/  USHF.R.S32.HI UR5, URZ, 0x1f, UR4 ;  /* 0x0000001fff057899 */ /* 0x000fe40008011404 */
[----:B------:R-:W-:Y:S01]  /*01b0*/  ISETP.NE.U32.AND P0, PT, R12, UR4, PT ;  /* 0x000000040c007c0c */ /* 0x000fe2000bf05070 */
[----:B------:R-:W-:Y:S01]  /*01c0*/  IMAD.WIDE.U32 R4, R15, UR8, R12 ;  /* 0x000000080f047c25 */ /* 0x000fe2000f8e000c */
[----:B------:R-:W-:Y:S01]  /*01d0*/  SHF.R.S32.HI R0, RZ, 0x1f, R17 ;  /* 0x0000001fff007819 */ /* 0x000fe20000011411 */
[----:B------:R-:W1:Y:S02]  /*01e0*/  LDCU UR6, c[0x0][0x3a0] ;  /* 0x00007400ff0677ac */ /* 0x000e640008000800 */
[----:B------:R-:W-:Y:S01]  /*01f0*/  IMAD.WIDE.U32 R6, R17, R22, RZ ;  /* 0x0000001611067225 */ /* 0x000fe200078e00ff */
[----:B------:R-:W-:Y:S01]  /*0200*/  ISETP.NE.AND.EX P0, PT, RZ, UR5, PT, P0 ;  /* 0x00000005ff007c0c */ /* 0x000fe2000bf05300 */
[----:B------:R-:W2:Y:S02]  /*0210*/  LDCU.64 UR10, c[0x0][0x390] ;  /* 0x00007200ff0a77ac */ /* 0x000ea40008000a00 */
[----:B------:R-:W-:Y:S01]  /*0220*/  IMAD R19, R15, UR7, RZ ;  /* 0x000000070f137c24 */ /* 0x000fe2000f8e02ff */
[----:B------:R-:W-:Y:S01]  /*0230*/  IADD3 R20, P1, PT, R4, R6, RZ ;  /* 0x0000000604147210 */ /* 0x000fe20007f3e0ff */
[----:B------:R-:W-:Y:S01]  /*0240*/  IMAD R11, R0, R22, RZ ;  /* 0x00000016000b7224 */ /* 0x000fe200078e02ff */
[----:B------:R-:W-:Y:S01]  /*0250*/  SEL R9, R14, 0x1, !P0 ;  /* 0x000000010e097807 */ /* 0x000fe20004000000 */
[----:B------:R-:W-:Y:S01]  /*0260*/  IMAD.IADD R19, R5, 0x1, R19 ;  /* 0x0000000105137824 */ /* 0x000fe200078e0213 */
[----:B------:R-:W3:Y:S01]  /*0270*/  LDCU.64 UR4, c[0x0][0x358] ;  /* 0x00006b00ff0477ac */ /* 0x000ee20008000a00 */
[----:B------:R-:W-:Y:S01]  /*0280*/  IMAD.IADD R16, R7, 0x1, R11 ;  /* 0x0000000107107824 */ /* 0x000fe200078e020b */
[----:B------:R-:W-:Y:S01]  /*0290*/  SEL R10, RZ, 0xffffffff, P0 ;  /* 0xffffffffff0a7807 */ /* 0x000fe20000000000 */
[----:B------:R-:W-:Y:S01]  /*02a0*/  IMAD.SHL.U32 R18, R20, 0x4, RZ ;  /* 0x0000000414127824 */ /* 0x000fe200078e00ff */
[----:B------:R-:W-:Y:S01]  /*02b0*/  IADD3 R9, P0, PT, R9, R20, RZ ;  /* 0x0000001409097210 */ /* 0x000fe20007f1e0ff */
[----:B------:R-:W-:-:S03]  /*02c0*/  IMAD.X R11, R16, 0x1, R19, P1 ;  /* 0x00000001100b7824 */ /* 0x000fc600008e0613 */
[C---:B0-----:R-:W-:Y:S01]  /*02d0*/  LEA R24, P1, R9.reuse, UR12, 0x2 ;  /* 0x0000000c09187c11 */ /* 0x041fe2000f8210ff */
[--C-:B------:R-:W-:Y:S01]  /*02e0*/  IMAD.X R10, R10, 0x1, R11.reuse, P0 ;  /* 0x000000010a0a7824 */ /* 0x100fe200000e060b */
[----:B------:R-:W-:Y:S02]  /*02f0*/  SHF.L.U64.HI R20, R20, 0x2, R11 ;  /* 0x0000000214147819 */ /* 0x000fe4000001020b */
[C---:B------:R-:W-:Y:S02]  /*0300*/  IADD3 R8, P0, PT, R18.reuse, UR12, RZ ;  /* 0x0000000c12087c10 */ /* 0x040fe4000ff1e0ff */
[----:B------:R-:W-:Y:S02]  /*0310*/  LEA.HI.X R25, R9, UR13, R10, 0x2, P1 ;  /* 0x0000000d09197c11 */ /* 0x000fe400088f140a */
[----:B------:R-:W-:Y:S02]  /*0320*/  IADD3 R10, P1, PT, R18, UR14, RZ ;  /* 0x0000000e120a7c10 */ /* 0x000fe4000ff3e0ff */
[C---:B------:R-:W-:Y:S01]  /*0330*/  IADD3.X R9, PT, PT, R20.reuse, UR13, RZ, P0, !PT ;  /* 0x0000000d14097c10 */ /* 0x040fe200087fe4ff */
[----:B---3--:R-:W3:Y:S01]  /*0340*/  LDG.E R24, desc[UR4][R24.64] ;  /* 0x0000000418187981 */ /* 0x008ee2000c1e1900 */
[----:B------:R-:W-:-:S03]  /*0350*/  IADD3.X R11, PT, PT, R20, UR15, RZ, P1, !PT ;  /* 0x0000000f140b7c10 */ /* 0x000fc60008ffe4ff */
[----:B------:R-:W3:Y:S04]  /*0360*/  LDG.E R13, desc[UR4][R8.64] ;  /* 0x00000004080d7981 */ /* 0x000ee8000c1e1900 */
[----:B------:R-:W1:Y:S01]  /*0370*/  LDG.E R21, desc[UR4][R10.64] ;  /* 0x000000040a157981 */ /* 0x000e62000c1e1900 */
[----:B------:R-:W-:-:S05]  /*0380*/  VIADD R2, R2, 0xffffffff ;  /* 0xffffffff02027836 */ /* 0x000fca0000000000 */
[----:B------:R-:W-:-:S04]  /*0390*/  ISETP.NE.AND P1, PT, R15, R2, PT ;  /* 0x000000020f00720c */ /* 0x000fc80003f25270 */
[----:B------:R-:W-:Y:S02]  /*03a0*/  SEL R14, R14, 0x1, !P1 ;  /* 0x000000010e0e7807 */ /* 0x000fe40004800000 */
[----:B------:R-:W-:Y:S02]  /*03b0*/  SEL R2, RZ, 0xffffffff, P1 ;  /* 0xffffffffff027807 */ /* 0x000fe40000800000 */
[----:B------:R-:W-:Y:S02]  /*03c0*/  IADD3 R23, P0, PT, R15, R14, RZ ;  /* 0x0000000e0f177210 */ /* 0x000fe40007f1e0ff */
[----:B------:R-:W-:-:S03]  /*03d0*/  IADD3 R14, P1, PT, R12, R6, RZ ;  /* 0x000000060c0e7210 */ /* 0x000fc60007f3e0ff */
[----:B------:R-:W-:Y:S02]  /*03e0*/  IMAD.X R2, RZ, RZ, R2, P0 ;  /* 0x000000ffff027224 */ /* 0x000fe400000e0602 */
[----:B------:R-:W-:Y:S02]  /*03f0*/  IMAD.X R15, RZ, RZ, R16, P1 ;  /* 0x000000ffff0f7224 */ /* 0x000fe400008e0610 */
[----:B------:R-:W-:Y:S02]  /*0400*/  IMAD R2, R2, UR8, RZ ;  /* 0x0000000802027c24 */ /* 0x000fe4000f8e02ff */
[----:B------:R-:W-:-:S04]  /*0410*/  IMAD.WIDE.U32 R14, R23, UR8, R14 ;  /* 0x00000008170e7c25 */ /* 0x000fc8000f8e000e */
[----:B------:R-:W-:Y:S01]  /*0420*/  IMAD R23, R23, UR7, R2 ;  /* 0x0000000717177c24 */ /* 0x000fe2000f8e0202 */
[----:B------:R-:W-:-:S03]  /*0430*/  LEA R12, P0, R14, UR12, 0x2 ;  /* 0x0000000c0e0c7c11 */ /* 0x000fc6000f8010ff */
[----:B------:R-:W-:Y:S02]  /*0440*/  IMAD.IADD R15, R15, 0x1, R23 ;  /* 0x000000010f0f7824 */ /* 0x000fe400078e0217 */
[----:B---3--:R-:W-:-:S03]  /*0450*/  FADD R24, R24, -R13 ;  /* 0x8000000d18187221 */ /* 0x008fc60000000000 */
[----:B------:R-:W-:Y:S02]  /*0460*/  LEA.HI.X R13, R14, UR13, R15, 0x2, P0 ;  /* 0x0000000d0e0d7c11 */ /* 0x000fe400080f140f */
[----:B--2---:R-:W-:Y:S01]  /*0470*/  IADD3 R14, P0, PT, R18, UR10, RZ ;  /* 0x0000000a120e7c10 */ /* 0x004fe2000ff1e0ff */
[----:B-1----:R-:W-:-:S03]  /*0480*/  FFMA R21, R24, UR6, R21 ;  /* 0x0000000618157c23 */ /* 0x002fc60008000015 */
[----:B------:R-:W-:Y:S02]  /*0490*/  IADD3.X R15, PT, PT, R20, UR11, RZ, P0, !PT ;  /* 0x0000000b140f7c10 */ /* 0x000fe400087fe4ff */
[----:B------:R0:W-:Y:S04]  /*04a0*/  STG.E desc[UR4][R10.64], R21 ;  /* 0x000000150a007986 */ /* 0x0001e8000c101904 */
[----:B------:R-:W2:Y:S04]  /*04b0*/  LDG.E R12, desc[UR4][R12.64] ;  /* 0x000000040c0c7981 */ /* 0x000ea8000c1e1900 */
[----:B------:R-:W2:Y:S04]  /*04c0*/  LDG.E R23, desc[UR4][R8.64] ;  /* 0x0000000408177981 */ /* 0x000ea8000c1e1900 */
[----:B------:R-:W3:Y:S01]  /*04d0*/  LDG.E R2, desc[UR4][R14.64] ;  /* 0x000000040e027981 */ /* 0x000ee2000c1e1900 */
[----:B------:R-:W-:-:S05]  /*04e0*/  VIADD R3, R3, 0xffffffff ;  /* 0xffffffff03037836 */ /* 0x000fca0000000000 */
[----:B------:R-:W-:Y:S01]  /*04f0*/  ISETP.NE.AND P0, PT, R22, R3, PT ;  /* 0x000000031600720c */ /* 0x000fe20003f05270 */
[----:B--2---:R-:W-:-:S04]  /*0500*/  FADD R23, R12, -R23 ;  /* 0x800000170c177221 */ /* 0x004fc80000000000 */
[----:B---3--:R-:W-:-:S05]  /*0510*/  FFMA R23, R23, UR6, R2 ;  /* 0x0000000617177c23 */ /* 0x008fca0008000002 */
[----:B------:R0:W-:Y:S03]  /*0520*/  STG.E desc[UR4][R14.64], R23 ;  /* 0x000000170e007986 */ /* 0x0001e6000c101904 */
[----:B------:R-:W-:Y:S05]  /*0530*/  @P0 BRA `(.L_x_51) ;  /* 0x0000000000380947 */ /* 0x000fea0003800000 */
[----:B------:R-:W1:Y:S01]  /*0540*/  LDCU.64 UR8, c[0x0][0x398] ;  /* 0x00007300ff0877ac */ /* 0x000e620008000a00 */
[----:B------:R-:W-:Y:S01]  /*0550*/  IADD3 R4, P0, P1, R4, R6, -R17 ;  /* 0x0000000604047210 */ /* 0x000fe2000791e811 */
[----:B------:R-:W2:Y:S03]  /*0560*/  LDG.E R9, desc[UR4][R8.64] ;  /* 0x0000000408097981 */ /* 0x000ea6000c1e1900 */
[----:B------:R-:W-:Y:S02]  /*0570*/  IADD3.X R19, PT, PT, R19, R16, ~R0, P0, P1 ;  /* 0x0000001013137210 */ /* 0x000fe400007e2c00 */
[----:B------:R-:W-:-:S04]  /*0580*/  LEA R2, P0, R4, UR12, 0x2 ;  /* 0x0000000c04027c11 */ /* 0x000fc8000f8010ff */
[----:B------:R-:W-:-:S05]  /*0590*/  LEA.HI.X R3, R4, UR13, R19, 0x2, P0 ;  /* 0x0000000d04037c11 */ /* 0x000fca00080f1413 */
[----:B------:R-:W2:Y:S01]  /*05a0*/  LDG.E R2, desc[UR4][R2.64] ;  /* 0x0000000402027981 */ /* 0x000ea2000c1e1900 */
[----:B-1----:R-:W-:-:S04]  /*05b0*/  IADD3 R18, P1, PT, R18, UR8, RZ ;  /* 0x0000000812127c10 */ /* 0x002fc8000ff3e0ff */
[----:B------:R-:W-:-:S05]  /*05c0*/  IADD3.X R19, PT, PT, R20, UR9, RZ, P1, !PT ;  /* 0x0000000914137c10 */ /* 0x000fca0008ffe4ff */
[----:B------:R-:W3:Y:S01]  /*05d0*/  LDG.E R5, desc[UR4][R18.64] ;  /* 0x0000000412057981 */ /* 0x000ee2000c1e1900 */
[----:B--2---:R-:W-:-:S04]  /*05e0*/  FADD R0, R2, -R9 ;  /* 0x8000000902007221 */ /* 0x004fc80000000000 */
[----:B---3--:R-:W-:-:S05]  /*05f0*/  FFMA R5, R0, UR6, R5 ;  /* 0x0000000600057c23 */ /* 0x008fca0008000005 */
[----:B------:R-:W-:Y:S01]  /*0600*/  STG.E desc[UR4][R18.64], R5 ;  /* 0x0000000512007986 */ /* 0x000fe2000c101904 */
[----:B------:R-:W-:Y:S05]  /*0610*/  EXIT ;  /* 0x000000000000794d */ /* 0x000fea0003800000 */
.L_x_51:
[----:B------:R-:W1:Y:S01]  /*0620*/  LDCU.64 UR8, c[0x0][0x398] ;  /* 0x00007300ff0877ac */ /* 0x000e620008000a00 */
[----:B------:R-:W-:-:S04]  /*0630*/  LEA R2, P0, R17, R8, 0x2 ;  /* 0x0000000811027211 */ /* 0x000fc800078010ff */
[----:B------:R-:W-:Y:S02]  /*0640*/  LEA.HI.X R3, R17, R9, R0, 0x2, P0 ;  /* 0x0000000911037211 */ /* 0x000fe400000f1400 */
[----:B------:R-:W2:Y:S04]  /*0650*/  LDG.E R9, desc[UR4][R8.64] ;  /* 0x0000000408097981 */ /* 0x000ea8000c1e1900 */
        /* <DEDUP_REMOVED lines=8> */
.L_x_52:
        /* <DEDUP_REMOVED lines=10> */
.L_x_134:


//--------------------- .text.primal_dual_for_total_variation_3D --------------------------
	.section	.text.primal_dual_for_total_variation_3D,"ax",@progbits
	.align	128
        .global         primal_dual_for_total_variation_3D
        .type           primal_dual_for_total_variation_3D,@function
        .size           primal_dual_for_total_variation_3D,(.L_x_119 - primal_dual_for_total_variation_3D)
        .other          primal_dual_for_total_variation_3D,@"STO_CUDA_ENTRY STV_DEFAULT"
primal_dual_for_total_variation_3D:
.text.primal_dual_for_total_variation_3D:
[----:B------:R-:W-:Y:S01]  /*0000*/  LDC R1, c[0x0][0x37c] ;  /* 0x0000df00ff017b82 */ /* 0x000fe20000000800 */
[----:B------:R-:W0:Y:S07]  /*0010*/  S2R R3, SR_TID.X ;  /* 0x0000000000037919 */ /* 0x000e2e0000002100 */
[----:B------:R-:W0:Y:S01]  /*0020*/  LDC R0, c[0x0][0x360] ;  /* 0x0000d800ff007b82 */ /* 0x000e220000000800 */
[----:B------:R-:W1:Y:S01]  /*0030*/  LDCU.64 UR10, c[0x0][0x3c0] ;  /* 0x00007800ff0a77ac */ /* 0x000e620008000a00 */
[----:B------:R-:W2:Y:S01]  /*0040*/  S2R R5, SR_TID.Y ;  /* 0x0000000000057919 */ /* 0x000ea20000002200 */
[----:B------:R-:W3:Y:S01]  /*0050*/  LDCU UR7, c[0x0][0x3c8] ;  /* 0x00007900ff0777ac */ /* 0x000ee20008000800 */
[----:B------:R-:W4:Y:S04]  /*0060*/  S2R R7, SR_TID.Z ;  /* 0x0000000000077919 */ /* 0x000f280000002300 */
[----:B------:R-:W0:Y:S08]  /*0070*/  S2UR UR4, SR_CTAID.X ;  /* 0x00000000000479c3 */ /* 0x000e300000002500 */
[----:B------:R-:W2:Y:S08]  /*0080*/  S2UR UR5, SR_CTAID.Y ;  /* 0x00000000000579c3 */ /* 0x000eb00000002600 */
[----:B------:R-:W2:Y:S08]  /*0090*/  LDC R2, c[0x0][0x364] ;  /* 0x0000d900ff027b82 */ /* 0x000eb00000000800 */
[----:B------:R-:W4:Y:S01]  /*00a0*/  S2UR UR6, SR_CTAID.Z ;  /* 0x00000000000679c3 */ /* 0x000f220000002700 */
[----:B0-----:R-:W-:-:S05]  /*00b0*/  IMAD R0, R0, UR4, R3 ;  /* 0x0000000400007c24 */ /* 0x001fca000f8e0203 */
[----:B-1----:R-:W-:Y:S02]  /*00c0*/  ISETP.GE.U32.AND P1, PT, R0, UR10, PT ;  /* 0x0000000a00007c0c */ /* 0x002fe4000bf26070 */
[----:B------:R-:W4:Y:S01]  /*00d0*/  LDC R4, c[0x0][0x368] ;  /* 0x0000da00ff047b82 */ /* 0x000f220000000800 */
[----:B--2---:R-:W-:Y:S01]  /*00e0*/  IMAD R2, R2, UR5, R5 ;  /* 0x0000000502027c24 */ /* 0x004fe2000f8e0205 */
[----:B------:R-:W-:-:S04]  /*00f0*/  USHF.R.S32.HI UR5, URZ, 0x1f, UR10 ;  /* 0x0000001fff057899 */ /* 0x000fc8000801140a */
[----:B------:R-:W-:-:S04]  /*0100*/  ISETP.GE.AND P0, PT, R2, UR11, PT ;  /* 0x0000000b02007c0c */ /* 0x000fc8000bf06270 */
[----:B------:R-:W-:Y:S01]  /*0110*/  ISETP.GE.OR.EX P0, PT, RZ, UR5, P0, P1 ;  /* 0x00000005ff007c0c */ /* 0x000fe20008706710 */
[----:B----4-:R-:W-:-:S05]  /*0120*/  IMAD R4, R4, UR6, R7 ;  /* 0x0000000604047c24 */ /* 0x010fca000f8e0207 */
[----:B---3--:R-:W-:-:S13]  /*0130*/  ISETP.GE.OR P0, PT, R4, UR7, P0 ;  /* 0x0000000704007c0c */ /* 0x008fda0008706670 */
[----:B------:R-:W-:Y:S05]  /*0140*/  @P0 EXIT ;  /* 0x000000000000094d */ /* 0x000fea0003800000 */
[C---:B------:R-:W-:Y:S01]  /*0150*/  ISETP.NE.AND P1, PT, R2.reuse, RZ, PT ;  /* 0x000000ff0200720c */ /* 0x040fe20003f25270 */
[----:B------:R-:W-:Y:S01]  /*0160*/  UIMAD UR4, UR10, UR11, URZ ;  /* 0x0000000b0a0472a4 */ /* 0x000fe2000f8e02ff */
[C---:B------:R-:W-:Y:S01]  /*0170*/  IMAD R5, R2.reuse, UR5, RZ ;  /* 0x0000000502057c24 */ /* 0x040fe2000f8e02ff */
[----:B------:R-:W0:Y:S01]  /*0180*/  LDCU.64 UR12, c[0x0][0x3a0] ;  /* 0x00007400ff0c77ac */ /* 0x000e220008000a00 */
[----:B------:R-:W-:Y:S01]  /*0190*/  IMAD.WIDE.U32 R2, R2, UR10, RZ ;  /* 0x0000000a02027c25 */ /* 0x000fe2000f8e00ff */
[----:B------:R-:W-:Y:S01]  /*01a0*/  ISETP.NE.AND P0, PT, R4, RZ, PT ;  /* 0x000000ff0400720c */ /* 0x000fe20003f05270 */
[----:B------:R-:W-:Y:S02]  /*01b0*/  USHF.R.S32.HI UR8, URZ, 0x1f, UR4 ;  /* 0x0000001fff087899 */ /* 0x000fe40008011404 */
[----:B------:R-:W-:Y:S01]  /*01c0*/  IMAD.IADD R10, R3, 0x1, R5 ;  /* 0x00000001030a7824 */ /* 0x000fe200078e0205 */
[C---:B------:R-:W-:Y:S01]  /*01d0*/  IADD3 R7, P2, PT, R0.reuse, R2, RZ ;  /* 0x0000000200077210 */ /* 0x040fe20007f5e0ff */
[----:B------:R-:W1:Y:S03]  /*01e0*/  LDCU.64 UR14, c[0x0][0x3a8] ;  /* 0x00007500ff0e77ac */ /* 0x000e660008000a00 */
[----:B------:R-:W-:Y:S01]  /*01f0*/  @P1 IADD3 R5, P3, P4, R0, -UR10, R2 ;  /* 0x8000000a00051c10 */ /* 0x000fe2000fc7e002 */
[C---:B------:R-:W-:Y:S01]  /*0200*/  IMAD.WIDE.U32 R2, R4.reuse, UR4, RZ ;  /* 0x0000000404027c25 */ /* 0x040fe2000f8e00ff */
[----:B------:R-:W2:Y:S03]  /*0210*/  LDCU.64 UR10, c[0x0][0x398] ;  /* 0x00007300ff0a77ac */ /* 0x000ea60008000a00 */
[----:B------:R-:W-:Y:S01]  /*0220*/  IMAD R9, R4, UR8, RZ ;  /* 0x0000000804097c24 */ /* 0x000fe2000f8e02ff */
[----:B------:R-:W3:Y:S01]  /*0230*/  LDCU.64 UR6, c[0x0][0x358] ;  /* 0x00006b00ff0677ac */ /* 0x000ee20008000a00 */
[--C-:B------:R-:W-:Y:S01]  /*0240*/  IMAD.X R4, RZ, RZ, R10.reuse, P2 ;  /* 0x000000ffff047224 */ /* 0x100fe200010e060a */
[----:B------:R-:W-:Y:S01]  /*0250*/  @P1 IADD3.X R10, PT, PT, RZ, ~UR5, R10, P3, P4 ;  /* 0x80000005ff0a1c10 */ /* 0x000fe20009fe840a */
[----:B------:R-:W-:Y:S01]  /*0260*/  IMAD.IADD R3, R3, 0x1, R9 ;  /* 0x0000000103037824 */ /* 0x000fe200078e0209 */
[----:B------:R-:W-:-:S02]  /*0270*/  @P1 IADD3 R5, P3, PT, R5, R2, RZ ;  /* 0x0000000205051210 */ /* 0x000fc40007f7e0ff */
[C---:B------:R-:W-:Y:S02]  /*0280*/  IADD3 R6, P2, PT, R7.reuse, R2, RZ ;  /* 0x0000000207067210 */ /* 0x040fe40007f5e0ff */
[----:B------:R-:W-:Y:S01]  /*0290*/  @P0 IADD3 R2, P4, P5, R7, -UR4, R2 ;  /* 0x8000000407020c10 */ /* 0x000fe2000fd9e002 */
[--C-:B------:R-:W-:Y:S01]  /*02a0*/  @P1 IMAD.X R10, R10, 0x1, R3.reuse, P3 ;  /* 0x000000010a0a1824 */ /* 0x100fe200018e0603 */
[----:B------:R-:W4:Y:S01]  /*02b0*/  LDCU.64 UR4, c[0x0][0x380] ;  /* 0x00007000ff0477ac */ /* 0x000f220008000a00 */
[----:B------:R-:W-:Y:S01]  /*02c0*/  IMAD.X R17, R3, 0x1, R4, P2 ;  /* 0x0000000103117824 */ /* 0x000fe200010e0604 */
[----:B------:R-:W-:Y:S02]  /*02d0*/  @P0 IADD3.X R3, PT, PT, R4, ~UR8, R3, P4, P5 ;  /* 0x8000000804030c10 */ /* 0x000fe4000a7ea403 */
[----:B0-----:R-:W-:Y:S01]  /*02e0*/  @P1 LEA R12, P4, R5, UR12, 0x2 ;  /* 0x0000000c050c1c11 */ /* 0x001fe2000f8810ff */
[----:B------:R-:W0:Y:S01]  /*02f0*/  LDCU.64 UR8, c[0x0][0x390] ;  /* 0x00007200ff0877ac */ /* 0x000e220008000a00 */
[----:B------:R-:W-:-:S02]  /*0300*/  LEA R4, P3, R6, UR12, 0x2 ;  /* 0x0000000c06047c11 */ /* 0x000fc4000f8610ff */
[----:B------:R-:W-:Y:S02]  /*0310*/  ISETP.NE.AND P2, PT, R0, RZ, PT ;  /* 0x000000ff0000720c */ /* 0x000fe40003f45270 */
[----:B------:R-:W-:Y:S02]  /*0320*/  @P1 LEA.HI.X R13, R5, UR13, R10, 0x2, P4 ;  /* 0x0000000d050d1c11 */ /* 0x000fe4000a0f140a */
[C---:B------:R-:W-:Y:S02]  /*0330*/  LEA.HI.X R5, R6.reuse, UR13, R17, 0x2, P3 ;  /* 0x0000000d06057c11 */ /* 0x040fe400098f1411 */
[----:B--2---:R-:W-:Y:S02]  /*0340*/  LEA R10, P3, R6, UR10, 0x2 ;  /* 0x0000000a060a7c11 */ /* 0x004fe4000f8610ff */
[----:B-1----:R-:W-:Y:S01]  /*0350*/  @P0 LEA R8, P5, R2, UR14, 0x2 ;  /* 0x0000000e02080c11 */ /* 0x002fe2000f8a10ff */
[----:B---3--:R4:W2:Y:S01]  /*0360*/  LDG.E R18, desc[UR6][R4.64] ;  /* 0x0000000604127981 */ /* 0x0088a2000c1e1900 */
[----:B------:R-:W-:-:S02]  /*0370*/  LEA R14, P4, R6, UR14, 0x2 ;  /* 0x0000000e060e7c11 */ /* 0x000fc4000f8810ff */
[----:B------:R-:W-:Y:S01]  /*0380*/  LEA.HI.X R11, R6, UR11, R17, 0x2, P3 ;  /* 0x0000000b060b7c11 */ /* 0x000fe200098f1411 */
[----:B------:R-:W3:Y:S01]  /*0390*/  @P1 LDG.E R13, desc[UR6][R12.64] ;  /* 0x000000060c0d1981 */ /* 0x000ee2000c1e1900 */
[----:B------:R-:W-:Y:S01]  /*03a0*/  @P0 LEA.HI.X R9, R2, UR15, R3, 0x2, P5 ;  /* 0x0000000f02090c11 */ /* 0x000fe2000a8f1403 */
[C---:B------:R-:W-:Y:S01]  /*03b0*/  IMAD.SHL.U32 R2, R6.reuse, 0x4, RZ ;  /* 0x0000000406027824 */ /* 0x040fe200078e00ff */
[C-C-:B------:R-:W-:Y:S01]  /*03c0*/  LEA.HI.X R15, R6.reuse, UR15, R17.reuse, 0x2, P4 ;  /* 0x0000000f060f7c11 */ /* 0x140fe2000a0f1411 */
[----:B------:R-:W5:Y:S04]  /*03d0*/  LDG.E R0, desc[UR6][R10.64] ;  /* 0x000000060a007981 */ /* 0x000f68000c1e1900 */
[----:B------:R-:W5:Y:S01]  /*03e0*/  @P2 LDG.E R7, desc[UR6][R10.64+-0x4] ;  /* 0xfffffc060a072981 */ /* 0x000f62000c1e1900 */
[----:B------:R-:W-:-:S02]  /*03f0*/  SHF.L.U64.HI R6, R6, 0x2, R17 ;  /* 0x0000000206067819 */ /* 0x000fc40000010211 */
[----:B----4-:R-:W-:Y:S01]  /*0400*/  IADD3 R4, P3, PT, R2, UR4, RZ ;  /* 0x0000000402047c10 */ /* 0x010fe2000ff7e0ff */
[----:B------:R1:W4:Y:S01]  /*0410*/  LDG.E R14, desc[UR6][R14.64] ;  /* 0x000000060e0e7981 */ /* 0x000322000c1e1900 */
[----:B------:R-:W4:Y:S03]  /*0420*/  LDCU UR4, c[0x0][0x3b4] ;  /* 0x00007680ff0477ac */ /* 0x000f260008000800 */
[----:B------:R1:W4:Y:S01]  /*0430*/  @P0 LDG.E R19, desc[UR6][R8.64] ;  /* 0x0000000608130981 */ /* 0x000322000c1e1900 */
[----:B------:R-:W-:Y:S02]  /*0440*/  IADD3.X R5, PT, PT, R6, UR5, RZ, P3, !PT ;  /* 0x0000000506057c10 */ /* 0x000fe40009ffe4ff */
[----:B0-----:R-:W-:-:S03]  /*0450*/  IADD3 R16, P3, PT, R2, UR8, RZ ;  /* 0x0000000802107c10 */ /* 0x001fc6000ff7e0ff */
[----:B------:R-:W4:Y:S01]  /*0460*/  LDG.E R12, desc[UR6][R4.64] ;  /* 0x00000006040c7981 */ /* 0x000f22000c1e1900 */
[----:B------:R-:W-:Y:S01]  /*0470*/  IADD3.X R17, PT, PT, R6, UR9, RZ, P3, !PT ;  /* 0x0000000906117c10 */ /* 0x000fe20009ffe4ff */
[----:B-1----:R-:W0:Y:S05]  /*0480*/  LDC R15, c[0x0][0x3b8] ;  /* 0x0000ee00ff0f7b82 */ /* 0x002e2a0000000800 */
[----:B------:R-:W4:Y:S01]  /*0490*/  LDG.E R17, desc[UR6][R16.64] ;  /* 0x0000000610117981 */ /* 0x000f22000c1e1900 */
[----:B0-----:R-:W-:-:S04]  /*04a0*/  FADD R3, R15, 1 ;  /* 0x3f8000000f037421 */ /* 0x001fc80000000000 */
[----:B------:R-:W0:Y:S01]  /*04b0*/  MUFU.RCP R8, R3 ;  /* 0x0000000300087308 */ /* 0x000e220000001000 */
[----:B------:R-:W-:Y:S01]  /*04c0*/  BSSY.RECONVERGENT B0, `(.L_x_53) ;  /* 0x0000018000007945 */ /* 0x000fe20003800200 */
[C---:B--2---:R-:W-:Y:S01]  /*04d0*/  @!P1 FADD R9, -R18.reuse, -RZ ;  /* 0x800000ff12099221 */ /* 0x044fe20000000100 */
[----:B---3--:R-:W-:-:S04]  /*04e0*/  @P1 FADD R13, R18, -R13 ;  /* 0x8000000d120d1221 */ /* 0x008fc80000000000 */
[----:B------:R-:W-:Y:S01]  /*04f0*/  @P1 FADD R9, -R13, -RZ ;  /* 0x800000ff0d091221 */ /* 0x000fe20000000100 */
[C---:B-----5:R-:W-:Y:S01]  /*0500*/  @P2 FADD R7, R0.reuse, -R7 ;  /* 0x8000000700072221 */ /* 0x060fe20000000000 */
[----:B------:R-:W-:-:S03]  /*0510*/  @!P2 FADD R0, -R0, -RZ ;  /* 0x800000ff0000a221 */ /* 0x000fc60000000100 */
[----:B------:R-:W-:Y:S01]  /*0520*/  @P2 FADD R0, -R7, -RZ ;  /* 0x800000ff07002221 */ /* 0x000fe20000000100 */
[C---:B----4-:R-:W-:Y:S01]  /*0530*/  @P0 FADD R19, R14.reuse, -R19 ;  /* 0x800000130e130221 */ /* 0x050fe20000000000 */
[----:B------:R-:W-:Y:S02]  /*0540*/  @!P0 FADD R14, -R14, -RZ ;  /* 0x800000ff0e0e8221 */ /* 0x000fe40000000100 */
[----:B------:R-:W-:Y:S01]  /*0550*/  FADD R9, R9, R0 ;  /* 0x0000000009097221 */ /* 0x000fe20000000000 */
[----:B------:R-:W-:-:S04]  /*0560*/  @P0 FADD R14, -R19, -RZ ;  /* 0x800000ff130e0221 */ /* 0x000fc80000000100 */
[----:B------:R-:W-:-:S04]  /*0570*/  FADD R9, R9, R14 ;  /* 0x0000000e09097221 */ /* 0x000fc80000000000 */
[----:B------:R-:W-:-:S04]  /*0580*/  FFMA R0, -R9, UR4, R12 ;  /* 0x0000000409007c23 */ /* 0x000fc8000800010c */
        /* <DEDUP_REMOVED lines=9> */
[----:B------:R-:W-:Y:S05]  /*0620*/  CALL.REL.NOINC `($__internal_4_$__cuda_sm3x_div_rn_noftz_f32_slowpath) ;  /* 0x0000000000307944 */ /* 0x000fea0003c00000 */
[----:B------:R-:W-:-:S07]  /*0630*/  IMAD.MOV.U32 R7, RZ, RZ, R0 ;  /* 0x000000ffff077224 */ /* 0x000fce00078e0000 */
.L_x_54:
[----:B------:R-:W-:Y:S05]  /*0640*/  BSYNC.RECONVERGENT B0 ;  /* 0x0000000000007941 */ /* 0x000fea0003800200 */
.L_x_53:
[----:B------:R-:W0:Y:S01]  /*0650*/  LDCU.64 UR4, c[0x0][0x388] ;  /* 0x00007100ff0477ac */ /* 0x000e220008000a00 */
[----:B------:R-:W-:Y:S01]  /*0660*/  STG.E desc[UR6][R4.64], R7 ;  /* 0x0000000704007986 */ /* 0x000fe2000c101906 */
[----:B0-----:R-:W-:Y:S01]  /*0670*/  IADD3 R2, P0, PT, R2, UR4, RZ ;  /* 0x0000000402027c10 */ /* 0x001fe2000ff1e0ff */
[----:B------:R-:W0:Y:S03]  /*0680*/  LDCU UR4, c[0x0][0x3bc] ;  /* 0x00007780ff0477ac */ /* 0x000e260008000800 */
[----:B------:R-:W-:-:S05]  /*0690*/  IADD3.X R3, PT, PT, R6, UR5, RZ, P0, !PT ;  /* 0x0000000506037c10 */ /* 0x000fca00087fe4ff */
[----:B------:R-:W2:Y:S02]  /*06a0*/  LDG.E R2, desc[UR6][R2.64] ;  /* 0x0000000602027981 */ /* 0x000ea4000c1e1900 */
[----:B--2---:R-:W-:-:S04]  /*06b0*/  FADD R0, -R2, R7 ;  /* 0x0000000702007221 */ /* 0x004fc80000000100 */
[----:B0-----:R-:W-:-:S05]  /*06c0*/  FFMA R9, R0, UR4, R7 ;  /* 0x0000000400097c23 */ /* 0x001fca0008000007 */
[----:B------:R-:W-:Y:S01]  /*06d0*/  STG.E desc[UR6][R4.64], R9 ;  /* 0x0000000904007986 */ /* 0x000fe2000c101906 */
[----:B------:R-:W-:Y:S05]  /*06e0*/  EXIT ;  /* 0x000000000000794d */ /* 0x000fea0003800000 */
        .weak           $__internal_4_$__cuda_sm3x_div_rn_noftz_f32_slowpath
        .type           $__internal_4_$__cuda_sm3x_div_rn_noftz_f32_slowpath,@function
        .size           $__internal_4_$__cuda_sm3x_div_rn_noftz_f32_slowpath,(.L_x_119 - $__internal_4_$__cuda_sm3x_div_rn_noftz_f32_slowpath)
$__internal_4_$__cuda_sm3x_div_rn_noftz_f32_slowpath:
[--C-:B------:R-:W-:Y:S01]  /*06f0*/  SHF.R.U32.HI R9, RZ, 0x17, R3.reuse ;  /* 0x00000017ff097819 */ /* 0x100fe20000011603 */
[----:B------:R-:W-:Y:S01]  /*0700*/  BSSY.RECONVERGENT B1, `(.L_x_55) ;  /* 0x0000064000017945 */ /* 0x000fe20003800200 */
[--C-:B------:R-:W-:Y:S01]  /*0710*/  SHF.R.U32.HI R7, RZ, 0x17, R0.reuse ;  /* 0x00000017ff077819 */ /* 0x100fe20000011600 */
[----:B------:R-:W-:Y:S01]  /*0720*/  IMAD.MOV.U32 R10, RZ, RZ, R0 ;  /* 0x000000ffff0a7224 */ /* 0x000fe200078e0000 */
[----:B------:R-:W-:Y:S01]  /*0730*/  LOP3.LUT R9, R9, 0xff, RZ, 0xc0, !PT ;  /* 0x000000ff09097812 */ /* 0x000fe200078ec0ff */
[----:B------:R-:W-:Y:S01]  /*0740*/  IMAD.MOV.U32 R11, RZ, RZ, R3 ;  /* 0x000000ffff0b7224 */ /* 0x000fe200078e0003 */
        /* <DEDUP_REMOVED lines=30> */
.L_x_56:
[----:B------:R-:W-:Y:S01]  /*0930*/  LEA R0, R9, 0xc0800000, 0x17 ;  /* 0xc080000009007811 */ /* 0x000fe200078eb8ff */
[----:B------:R-:W-:Y:S01]  /*0940*/  VIADD R3, R14, 0xffffff81 ;  /* 0xffffff810e037836 */ /* 0x000fe20000000000 */
[----:B------:R-:W-:Y:S03]  /*0950*/  BSSY.RECONVERGENT B2, `(.L_x_61) ;  /* 0x0000035000027945 */ /* 0x000fe60003800200 */
[----:B------:R-:W-:Y:S02]  /*0960*/  IMAD.IADD R11, R11, 0x1, -R0 ;  /* 0x000000010b0b7824 */ /* 0x000fe400078e0a00 */
[----:B------:R-:W-:Y:S02]  /*0970*/  IMAD R0, R3, -0x800000, R10 ;  /* 0xff80000003007824 */ /* 0x000fe400078e020a */
[----:B------:R-:W0:Y:S01]  /*0980*/  MUFU.RCP R12, R11 ;  /* 0x0000000b000c7308 */ /* 0x000e220000001000 */
[----:B------:R-:W-:-:S04]  /*0990*/  FADD.FTZ R13, -R11, -RZ ;  /* 0x800000ff0b0d7221 */ /* 0x000fc80000010100 */
        /* <DEDUP_REMOVED lines=44> */
.L_x_63:
[----:B------:R-:W-:-:S04]  /*0c60*/  LOP3.LUT R0, R0, 0x80000000, RZ, 0xc0, !PT ;  /* 0x8000000000007812 */ /* 0x000fc800078ec0ff */
[----:B------:R-:W-:Y:S01]  /*0c70*/  LOP3.LUT R0, R0, 0x7f800000, RZ, 0xfc, !PT ;  /* 0x7f80000000007812 */ /* 0x000fe200078efcff */
[----:B------:R-:W-:Y:S06]  /*0c80*/  BRA `(.L_x_64) ;  /* 0x0000000000047947 */ /* 0x000fec0003800000 */
.L_x_62:
[----:B------:R-:W-:-:S07]  /*0c90*/  IMAD R0, R10, 0x800000, R0 ;  /* 0x008000000a007824 */ /* 0x000fce00078e0200 */
.L_x_64:
[----:B------:R-:W-:Y:S05]  /*0ca0*/  BSYNC.RECONVERGENT B2 ;  /* 0x0000000000027941 */ /* 0x000fea0003800200 */
.L_x_61:
[----:B------:R-:W-:Y:S05]  /*0cb0*/  BRA `(.L_x_65) ;  /* 0x0000000000207947 */ /* 0x000fea0003800000 */
.L_x_60:
[----:B------:R-:W-:-:S04]  /*0cc0*/  LOP3.LUT R0, R11, 0x80000000, R10, 0x48, !PT ;  /* 0x800000000b007812 */ /* 0x000fc800078e480a */
[----:B------:R-:W-:Y:S01]  /*0cd0*/  LOP3.LUT R0, R0, 0x7f800000, RZ, 0xfc, !PT ;  /* 0x7f80000000007812 */ /* 0x000fe200078efcff */
[----:B------:R-:W-:Y:S06]  /*0ce0*/  BRA `(.L_x_65) ;  /* 0x0000000000147947 */ /* 0x000fec0003800000 */
.L_x_59:
[----:B------:R-:W-:Y:S01]  /*0cf0*/  LOP3.LUT R0, R11, 0x80000000, R10, 0x48, !PT ;  /* 0x800000000b007812 */ /* 0x000fe200078e480a */
[----:B------:R-:W-:Y:S06]  /*0d00*/  BRA `(.L_x_65) ;  /* 0x00000000000c7947 */ /* 0x000fec0003800000 */
.L_x_58:
[----:B------:R-:W0:Y:S01]  /*0d10*/  MUFU.RSQ R0, -QNAN ;  /* 0xffc0000000007908 */ /* 0x000e220000001400 */
[----:B------:R-:W-:Y:S05]  /*0d20*/  BRA `(.L_x_65) ;  /* 0x0000000000047947 */ /* 0x000fea0003800000 */
.L_x_57:
[----:B------:R-:W-:-:S07]  /*0d30*/  FADD.FTZ R0, R0, R3 ;  /* 0x0000000300007221 */ /* 0x000fce0000010000 */
.L_x_65:
[----:B------:R-:W-:Y:S05]  /*0d40*/  BSYNC.RECONVERGENT B1 ;  /* 0x0000000000017941 */ /* 0x000fea0003800200 */
.L_x_55:
[----:B------:R-:W-:-:S04]  /*0d50*/  IMAD.MOV.U32 R9, RZ, RZ, 0x0 ;  /* 0x00000000ff097424 */ /* 0x000fc800078e00ff */
[----:B0-----:R-:W-:Y:S05]  /*0d60*/  RET.REL.NODEC R8 `(primal_dual_for_total_variation_3D) ;  /* 0xfffffff008a47950 */ /* 0x001fea0003c3ffff */
.L_x_66:
        /* <DEDUP_REMOVED lines=9> */
.L_x_119:


//--------------------- .text.PDnonneg2D_kernel   --------------------------
	.section	.text.PDnonneg2D_kernel,"ax",@progbits
	.align	128
        .global         PDnonneg2D_kernel
        .type           PDnonneg2D_kernel,@function
        .size           PDnonneg2D_kernel,(.L_x_136 - PDnonneg2D_kernel)
        .other          PDnonneg2D_kernel,@"STO_CUDA_ENTRY STV_DEFAULT"
PDnonneg2D_kernel:
.text.PDnonneg2D_kernel:
        /* <DEDUP_REMOVED lines=33> */
.L_x_67:
        /* <DEDUP_REMOVED lines=15> */
.L_x_136:


//--------------------- .text.DivProj2D_kernel    --------------------------
	.section	.text.DivProj2D_kernel,"ax",@progbits
	.align	128
        .global         DivProj2D_kernel
        .type           DivProj2D_kernel,@function
        .size           DivProj2D_kernel,(.L_x_120 - DivProj2D_kernel)
        .other          DivProj2D_kernel,@"STO_CUDA_ENTRY STV_DEFAULT"
DivProj2D_kernel:
.text.DivProj2D_kernel:
[----:B------:R-:W-:Y:S01]  /*0000*/  LDC R1, c[0x0][0x37c] ;  /* 0x0000df00ff017b82 */ /* 0x000fe20000000800 */
[----:B------:R-:W0:Y:S07]  /*0010*/  S2R R3, SR_TID.Y ;  /* 0x0000000000037919 */ /* 0x000e2e0000002200 */
[----:B------:R-:W1:Y:S01]  /*0020*/  LDC R13, c[0x0][0x360] ;  /* 0x0000d800ff0d7b82 */ /* 0x000e620000000800 */
[----:B------:R-:W2:Y:S01]  /*0030*/  LDCU.64 UR6, c[0x0][0x3a8] ;  /* 0x00007500ff0677ac */ /* 0x000ea20008000a00 */
[----:B------:R-:W1:Y:S06]  /*0040*/  S2R R2, SR_TID.X ;  /* 0x0000000000027919 */ /* 0x000e6c0000002100 */
[----:B------:R-:W0:Y:S08]  /*0050*/  S2UR UR5, SR_CTAID.Y ;  /* 0x00000000000579c3 */ /* 0x000e300000002600 */
[----:B------:R-:W0:Y:S08]  /*0060*/  LDC R0, c[0x0][0x364] ;  /* 0x0000d900ff007b82 */ /* 0x000e300000000800 */
[----:B------:R-:W1:Y:S01]  /*0070*/  S2UR UR4, SR_CTAID.X ;  /* 0x00000000000479c3 */ /* 0x000e620000002500 */
[----:B0-----:R-:W-:-:S05]  /*0080*/  IMAD R0, R0, UR5, R3 ;  /* 0x0000000500007c24 */ /* 0x001fca000f8e0203 */
[----:B--2---:R-:W-:Y:S01]  /*0090*/  ISETP.GE.AND P0, PT, R0, UR7, PT ;  /* 0x0000000700007c0c */ /* 0x004fe2000bf06270 */
[----:B-1----:R-:W-:-:S05]  /*00a0*/  IMAD R13, R13, UR4, R2 ;  /* 0x000000040d0d7c24 */ /* 0x002fca000f8e0202 */
[----:B------:R-:W-:-:S13]  /*00b0*/  ISETP.GE.OR P0, PT, R13, UR6, P0 ;  /* 0x000000060d007c0c */ /* 0x000fda0008706670 */
[----:B------:R-:W-:Y:S05]  /*00c0*/  @P0 EXIT ;  /* 0x000000000000094d */ /* 0x000fea0003800000 */
[----:B------:R-:W-:Y:S01]  /*00d0*/  ISETP.NE.AND P0, PT, R13, RZ, PT ;  /* 0x000000ff0d00720c */ /* 0x000fe20003f05270 */
[----:B------:R-:W0:Y:S01]  /*00e0*/  LDC.64 R10, c[0x0][0x398] ;  /* 0x0000e600ff0a7b82 */ /* 0x000e220000000a00 */
[C---:B------:R-:W-:Y:S01]  /*00f0*/  ISETP.NE.AND P1, PT, R0.reuse, RZ, PT ;  /* 0x000000ff0000720c */ /* 0x040fe20003f25270 */
[----:B------:R-:W-:Y:S01]  /*0100*/  IMAD R0, R0, UR6, RZ ;  /* 0x0000000600007c24 */ /* 0x000fe2000f8e02ff */
[----:B------:R-:W1:Y:S05]  /*0110*/  LDCU.64 UR4, c[0x0][0x358] ;  /* 0x00006b00ff0477ac */ /* 0x000e6a0008000a00 */
[----:B------:R-:W2:Y:S04]  /*0120*/  LDC.64 R8, c[0x0][0x390] ;  /* 0x0000e400ff087b82 */ /* 0x000ea80000000a00 */
[----:B------:R-:W-:-:S02]  /*0130*/  @P0 SHF.R.S32.HI R3, RZ, 0x1f, R13 ;  /* 0x0000001fff030819 */ /* 0x000fc4000001140d */
[C---:B------:R-:W-:Y:S02]  /*0140*/  @P0 IADD3 R12, P2, PT, R13.reuse, R0, RZ ;  /* 0x000000000d0c0210 */ /* 0x040fe40007f5e0ff */
[----:B------:R-:W3:Y:S01]  /*0150*/  @P0 LDC.64 R6, c[0x0][0x390] ;  /* 0x0000e400ff060b82 */ /* 0x000ee20000000a00 */
[C-C-:B------:R-:W-:Y:S01]  /*0160*/  @P1 IADD3 R15, PT, PT, R13.reuse, -UR6, R0.reuse ;  /* 0x800000060d0f1c10 */ /* 0x140fe2000fffe000 */
[----:B------:R-:W-:Y:S01]  /*0170*/  IMAD.IADD R13, R13, 0x1, R0 ;  /* 0x000000010d0d7824 */ /* 0x000fe200078e0200 */
[----:B------:R-:W-:Y:S01]  /*0180*/  @P0 LEA.HI.X.SX32 R0, R0, R3, 0x1, P2 ;  /* 0x0000000300000211 */ /* 0x000fe200010f0eff */
[----:B------:R-:W4:Y:S04]  /*0190*/  LDCU.64 UR6, c[0x0][0x3a0] ;  /* 0x00007400ff0677ac */ /* 0x000f280008000a00 */
[----:B------:R-:W5:Y:S01]  /*01a0*/  LDC.64 R4, c[0x0][0x380] ;  /* 0x0000e000ff047b82 */ /* 0x000f620000000a00 */
[----:B0-----:R-:W-:-:S04]  /*01b0*/  IMAD.WIDE R16, R13, 0x4, R10 ;  /* 0x000000040d107825 */ /* 0x001fc800078e020a */
[----:B------:R-:W-:-:S03]  /*01c0*/  @P1 IMAD.WIDE R10, R15, 0x4, R10 ;  /* 0x000000040f0a1825 */ /* 0x000fc600078e020a */
[----:B------:R-:W0:Y:S01]  /*01d0*/  LDC.64 R2, c[0x0][0x388] ;  /* 0x0000e200ff027b82 */ /* 0x000e220000000a00 */
[----:B--2---:R-:W-:Y:S01]  /*01e0*/  IMAD.WIDE R8, R13, 0x4, R8 ;  /* 0x000000040d087825 */ /* 0x004fe200078e0208 */
[----:B-1----:R1:W2:Y:S05]  /*01f0*/  @P1 LDG.E R19, desc[UR4][R10.64] ;  /* 0x000000040a131981 */ /* 0x0022aa000c1e1900 */
[----:B------:R2:W2:Y:S01]  /*0200*/  LDG.E R8, desc[UR4][R8.64] ;  /* 0x0000000408087981 */ /* 0x0004a2000c1e1900 */
[----:B---3--:R-:W-:-:S04]  /*0210*/  @P0 LEA R14, P2, R12, R6, 0x2 ;  /* 0x000000060c0e0211 */ /* 0x008fc800078410ff */
[----:B------:R-:W-:Y:S02]  /*0220*/  @P0 LEA.HI.X R15, R12, R7, R0, 0x2, P2 ;  /* 0x000000070c0f0211 */ /* 0x000fe400010f1400 */
[----:B------:R-:W2:Y:S04]  /*0230*/  LDG.E R0, desc[UR4][R16.64] ;  /* 0x0000000410007981 */ /* 0x000ea8000c1e1900 */
[----:B------:R-:W3:Y:S01]  /*0240*/  @P0 LDG.E R15, desc[UR4][R14.64+-0x4] ;  /* 0xfffffc040e0f0981 */ /* 0x000ee2000c1e1900 */
[----:B-----5:R-:W-:-:S04]  /*0250*/  IMAD.WIDE R4, R13, 0x4, R4 ;  /* 0x000000040d047825 */ /* 0x020fc800078e0204 */
[----:B0-----:R-:W-:Y:S01]  /*0260*/  IMAD.WIDE R12, R13, 0x4, R2 ;  /* 0x000000040d0c7825 */ /* 0x001fe200078e0202 */
[----:B------:R-:W5:Y:S05]  /*0270*/  LDG.E R21, desc[UR4][R4.64] ;  /* 0x0000000404157981 */ /* 0x000f6a000c1e1900 */
[----:B------:R-:W5:Y:S01]  /*0280*/  LDG.E R13, desc[UR4][R12.64] ;  /* 0x000000040c0d7981 */ /* 0x000f62000c1e1900 */
[----:B----4-:R-:W0:Y:S02]  /*0290*/  F2F.F64.F32 R6, UR6 ;  /* 0x0000000600067d10 */ /* 0x010e240008201800 */
[----:B0-----:R-:W-:-:S06]  /*02a0*/  DADD R6, R6, 1 ;  /* 0x3ff0000006067429 */ /* 0x001fcc0000000000 */
[----:B------:R-:W1:Y:S01]  /*02b0*/  MUFU.RCP64H R3, R7 ;  /* 0x0000000700037308 */ /* 0x000e620000001800 */
[----:B------:R-:W-:-:S06]  /*02c0*/  IMAD.MOV.U32 R2, RZ, RZ, 0x1 ;  /* 0x00000001ff027424 */ /* 0x000fcc00078e00ff */
[----:B-1----:R-:W-:-:S08]  /*02d0*/  DFMA R10, -R6, R2, 1 ;  /* 0x3ff00000060a742b */ /* 0x002fd00000000102 */
[----:B------:R-:W-:-:S08]  /*02e0*/  DFMA R10, R10, R10, R10 ;  /* 0x0000000a0a0a722b */ /* 0x000fd0000000000a */
[----:B------:R-:W-:-:S08]  /*02f0*/  DFMA R10, R2, R10, R2 ;  /* 0x0000000a020a722b */ /* 0x000fd00000000002 */
[----:B------:R-:W-:-:S08]  /*0300*/  DFMA R2, -R6, R10, 1 ;  /* 0x3ff000000602742b */ /* 0x000fd0000000010a */
[----:B------:R-:W-:Y:S01]  /*0310*/  DFMA R2, R10, R2, R10 ;  /* 0x000000020a02722b */ /* 0x000fe2000000000a */
[----:B------:R-:W-:Y:S01]  /*0320*/  BSSY.RECONVERGENT B0, `(.L_x_68) ;  /* 0x0000016000007945 */ /* 0x000fe20003800200 */
[C---:B--2---:R-:W-:Y:S01]  /*0330*/  @P1 FADD R19, R0.reuse, -R19 ;  /* 0x8000001300131221 */ /* 0x044fe20000000000 */
[----:B------:R-:W-:Y:S01]  /*0340*/  @!P1 FADD R9, -R0, -RZ ;  /* 0x800000ff00099221 */ /* 0x000fe20000000100 */
[C---:B---3--:R-:W-:Y:S01]  /*0350*/  @P0 FADD R15, R8.reuse, -R15 ;  /* 0x8000000f080f0221 */ /* 0x048fe20000000000 */
[----:B------:R-:W-:Y:S01]  /*0360*/  @!P0 FADD R8, -R8, -RZ ;  /* 0x800000ff08088221 */ /* 0x000fe20000000100 */
[----:B------:R-:W-:Y:S02]  /*0370*/  @P1 FADD R9, -R19, -RZ ;  /* 0x800000ff13091221 */ /* 0x000fe40000000100 */
[----:B------:R-:W-:-:S04]  /*0380*/  @P0 FADD R8, -R15, -RZ ;  /* 0x800000ff0f080221 */ /* 0x000fc80000000100 */
[----:B------:R-:W-:-:S04]  /*0390*/  FADD R8, R9, R8 ;  /* 0x0000000809087221 */ /* 0x000fc80000000000 */
[----:B-----5:R-:W-:-:S04]  /*03a0*/  FFMA R8, -R8, UR7, R21 ;  /* 0x0000000708087c23 */ /* 0x020fc80008000115 */
[----:B------:R-:W-:-:S06]  /*03b0*/  FFMA R8, R13, UR6, R8 ;  /* 0x000000060d087c23 */ /* 0x000fcc0008000008 */
[----:B------:R-:W0:Y:S02]  /*03c0*/  F2F.F64.F32 R8, R8 ;  /* 0x0000000800087310 */ /* 0x000e240000201800 */
[----:B0-----:R-:W-:-:S08]  /*03d0*/  DMUL R10, R8, R2 ;  /* 0x00000002080a7228 */ /* 0x001fd00000000000 */
[----:B------:R-:W-:-:S08]  /*03e0*/  DFMA R12, -R6, R10, R8 ;  /* 0x0000000a060c722b */ /* 0x000fd00000000108 */
[----:B------:R-:W-:Y:S01]  /*03f0*/  DFMA R2, R2, R12, R10 ;  /* 0x0000000c0202722b */ /* 0x000fe2000000000a */
[----:B------:R-:W-:-:S09]  /*0400*/  FSETP.GEU.AND P1, PT, |R9|, 6.5827683646048100446e-37, PT ;  /* 0x036000000900780b */ /* 0x000fd20003f2e200 */
[----:B------:R-:W-:-:S05]  /*0410*/  FFMA R0, RZ, R7, R3 ;  /* 0x00000007ff007223 */ /* 0x000fca0000000003 */
[----:B------:R-:W-:-:S13]  /*0420*/  FSETP.GT.AND P0, PT, |R0|, 1.469367938527859385e-39, PT ;  /* 0x001000000000780b */ /* 0x000fda0003f04200 */
[----:B------:R-:W-:Y:S05]  /*0430*/  @P0 BRA P1, `(.L_x_69) ;  /* 0x0000000000100947 */ /* 0x000fea0000800000 */
[----:B------:R-:W-:-:S07]  /*0440*/  MOV R0, 0x460 ;  /* 0x0000046000007802 */ /* 0x000fce0000000f00 */
[----:B------:R-:W-:Y:S05]  /*0450*/  CALL.REL.NOINC `($__internal_5_$__cuda_sm20_div_rn_f64_full) ;  /* 0x0000000000187944 */ /* 0x000fea0003c00000 */
[----:B------:R-:W-:Y:S02]  /*0460*/  IMAD.MOV.U32 R2, RZ, RZ, R12 ;  /* 0x000000ffff027224 */ /* 0x000fe400078e000c */
[----:B------:R-:W-:-:S07]  /*0470*/  IMAD.MOV.U32 R3, RZ, RZ, R13 ;  /* 0x000000ffff037224 */ /* 0x000fce00078e000d */
.L_x_69:
[----:B------:R-:W-:Y:S05]  /*0480*/  BSYNC.RECONVERGENT B0 ;  /* 0x0000000000007941 */ /* 0x000fea0003800200 */
.L_x_68:
[----:B------:R-:W0:Y:S02]  /*0490*/  F2F.F32.F64 R3, R2 ;  /* 0x0000000200037310 */ /* 0x000e240000301000 */
[----:B0-----:R-:W-:Y:S01]  /*04a0*/  STG.E desc[UR4][R4.64], R3 ;  /* 0x0000000304007986 */ /* 0x001fe2000c101904 */
[----:B------:R-:W-:Y:S05]  /*04b0*/  EXIT ;  /* 0x000000000000794d */ /* 0x000fea0003800000 */
        .weak           $__internal_5_$__cuda_sm20_div_rn_f64_full
        .type           $__internal_5_$__cuda_sm20_div_rn_f64_full,@function
        .size           $__internal_5_$__cuda_sm20_div_rn_f64_full,(.L_x_120 - $__internal_5_$__cuda_sm20_div_rn_f64_full)
$__internal_5_$__cuda_sm20_div_rn_f64_full:
[C---:B------:R-:W-:Y:S01]  /*04c0*/  FSETP.GEU.AND P0, PT, |R7|.reuse, 1.469367938527859385e-39, PT ;  /* 0x001000000700780b */ /* 0x040fe20003f0e200 */
[----:B------:R-:W-:Y:S01]  /*04d0*/  IMAD.MOV.U32 R16, RZ, RZ, 0x1 ;  /* 0x00000001ff107424 */ /* 0x000fe200078e00ff */
[----:B------:R-:W-:Y:S01]  /*04e0*/  LOP3.LUT R2, R7, 0x800fffff, RZ, 0xc0, !PT ;  /* 0x800fffff07027812 */ /* 0x000fe200078ec0ff */
[----:B------:R-:W-:Y:S01]  /*04f0*/  BSSY.RECONVERGENT B1, `(.L_x_70) ;  /* 0x0000055000017945 */ /* 0x000fe20003800200 */
[C---:B------:R-:W-:Y:S02]  /*0500*/  FSETP.GEU.AND P2, PT, |R9|.reuse, 1.469367938527859385e-39, PT ;  /* 0x001000000900780b */ /* 0x040fe40003f4e200 */
[----:B------:R-:W-:Y:S01]  /*0510*/  LOP3.LUT R3, R2, 0x3ff00000, RZ, 0xfc, !PT ;  /* 0x3ff0000002037812 */ /* 0x000fe200078efcff */
[----:B------:R-:W-:Y:S01]  /*0520*/  IMAD.MOV.U32 R2, RZ, RZ, R6 ;  /* 0x000000ffff027224 */ /* 0x000fe200078e0006 */
[----:B------:R-:W-:Y:S02]  /*0530*/  LOP3.LUT R12, R9, 0x7ff00000, RZ, 0xc0, !PT ;  /* 0x7ff00000090c7812 */ /* 0x000fe400078ec0ff */
[----:B------:R-:W-:-:S03]  /*0540*/  LOP3.LUT R15, R7, 0x7ff00000, RZ, 0xc0, !PT ;  /* 0x7ff00000070f7812 */ /* 0x000fc600078ec0ff */
[----:B------:R-:W-:Y:S01]  /*0550*/  @!P0 DMUL R2, R6, 8.98846567431157953865e+307 ;  /* 0x7fe0000006028828 */ /* 0x000fe20000000000 */
[----:B------:R-:W-:-:S03]  /*0560*/  ISETP.GE.U32.AND P1, PT, R12, R15, PT ;  /* 0x0000000f0c00720c */ /* 0x000fc60003f26070 */
[----:B------:R-:W-:Y:S01]  /*0570*/  @!P2 LOP3.LUT R13, R7, 0x7ff00000, RZ, 0xc0, !PT ;  /* 0x7ff00000070da812 */ /* 0x000fe200078ec0ff */
[----:B------:R-:W-:Y:S01]  /*0580*/  @!P2 IMAD.MOV.U32 R18, RZ, RZ, RZ ;  /* 0x000000ffff12a224 */ /* 0x000fe200078e00ff */
[----:B------:R-:W0:Y:S02]  /*0590*/  MUFU.RCP64H R17, R3 ;  /* 0x0000000300117308 */ /* 0x000e240000001800 */
[----:B------:R-:W-:Y:S01]  /*05a0*/  @!P2 ISETP.GE.U32.AND P3, PT, R12, R13, PT ;  /* 0x0000000d0c00a20c */ /* 0x000fe20003f66070 */
[----:B------:R-:W-:-:S05]  /*05b0*/  IMAD.MOV.U32 R13, RZ, RZ, 0x1ca00000 ;  /* 0x1ca00000ff0d7424 */ /* 0x000fca00078e00ff */
[----:B------:R-:W-:-:S04]  /*05c0*/  @!P2 SEL R19, R13, 0x63400000, !P3 ;  /* 0x634000000d13a807 */ /* 0x000fc80005800000 */
[----:B------:R-:W-:-:S04]  /*05d0*/  @!P2 LOP3.LUT R19, R19, 0x80000000, R9, 0xf8, !PT ;  /* 0x800000001313a812 */ /* 0x000fc800078ef809 */
[----:B------:R-:W-:Y:S01]  /*05e0*/  @!P2 LOP3.LUT R19, R19, 0x100000, RZ, 0xfc, !PT ;  /* 0x001000001313a812 */ /* 0x000fe200078efcff */
[----:B0-----:R-:W-:-:S08]  /*05f0*/  DFMA R10, R16, -R2, 1 ;  /* 0x3ff00000100a742b */ /* 0x001fd00000000802 */
[----:B------:R-:W-:-:S08]  /*0600*/  DFMA R10, R10, R10, R10 ;  /* 0x0000000a0a0a722b */ /* 0x000fd0000000000a */
[----:B------:R-:W-:Y:S01]  /*0610*/  DFMA R16, R16, R10, R16 ;  /* 0x0000000a1010722b */ /* 0x000fe20000000010 */
[----:B------:R-:W-:Y:S01]  /*0620*/  SEL R11, R13, 0x63400000, !P1 ;  /* 0x634000000d0b7807 */ /* 0x000fe20004800000 */
[----:B------:R-:W-:-:S03]  /*0630*/  IMAD.MOV.U32 R10, RZ, RZ, R8 ;  /* 0x000000ffff0a7224 */ /* 0x000fc600078e0008 */
[----:B------:R-:W-:-:S03]  /*0640*/  LOP3.LUT R11, R11, 0x800fffff, R9, 0xf8, !PT ;  /* 0x800fffff0b0b7812 */ /* 0x000fc600078ef809 */
[----:B------:R-:W-:-:S03]  /*0650*/  DFMA R20, R16, -R2, 1 ;  /* 0x3ff000001014742b */ /* 0x000fc60000000802 */
[----:B------:R-:W-:-:S05]  /*0660*/  @!P2 DFMA R10, R10, 2, -R18 ;  /* 0x400000000a0aa82b */ /* 0x000fca0000000812 */
[----:B------:R-:W-:Y:S01]  /*0670*/  DFMA R16, R16, R20, R16 ;  /* 0x000000141010722b */ /* 0x000fe20000000010 */
[----:B------:R-:W-:Y:S02]  /*0680*/  IMAD.MOV.U32 R21, RZ, RZ, R12 ;  /* 0x000000ffff157224 */ /* 0x000fe400078e000c */
[----:B------:R-:W-:Y:S01]  /*0690*/  IMAD.MOV.U32 R20, RZ, RZ, R15 ;  /* 0x000000ffff147224 */ /* 0x000fe200078e000f */
[----:B------:R-:W-:Y:S02]  /*06a0*/  @!P0 LOP3.LUT R20, R3, 0x7ff00000, RZ, 0xc0, !PT ;  /* 0x7ff0000003148812 */ /* 0x000fe400078ec0ff */
[----:B------:R-:W-:Y:S02]  /*06b0*/  @!P2 LOP3.LUT R21, R11, 0x7ff00000, RZ, 0xc0, !PT ;  /* 0x7ff000000b15a812 */ /* 0x000fe400078ec0ff */
[----:B------:R-:W-:Y:S01]  /*06c0*/  DMUL R18, R16, R10 ;  /* 0x0000000a10127228 */ /* 0x000fe20000000000 */
[----:B------:R-:W-:Y:S02]  /*06d0*/  VIADD R23, R20, 0xffffffff ;  /* 0xffffffff14177836 */ /* 0x000fe40000000000 */
[----:B------:R-:W-:-:S05]  /*06e0*/  VIADD R22, R21, 0xffffffff ;  /* 0xffffffff15167836 */ /* 0x000fca0000000000 */
[----:B------:R-:W-:Y:S01]  /*06f0*/  DFMA R14, R18, -R2, R10 ;  /* 0x80000002120e722b */ /* 0x000fe2000000000a */
[----:B------:R-:W-:-:S04]  /*0700*/  ISETP.GT.U32.AND P0, PT, R22, 0x7feffffe, PT ;  /* 0x7feffffe1600780c */ /* 0x000fc80003f04070 */
[----:B------:R-:W-:-:S03]  /*0710*/  ISETP.GT.U32.OR P0, PT, R23, 0x7feffffe, P0 ;  /* 0x7feffffe1700780c */ /* 0x000fc60000704470 */
[----:B------:R-:W-:-:S10]  /*0720*/  DFMA R14, R16, R14, R18 ;  /* 0x0000000e100e722b */ /* 0x000fd40000000012 */
[----:B------:R-:W-:Y:S05]  /*0730*/  @P0 BRA `(.L_x_71) ;  /* 0x00000000006c0947 */ /* 0x000fea0003800000 */
[----:B------:R-:W-:-:S04]  /*0740*/  LOP3.LUT R9, R7, 0x7ff00000, RZ, 0xc0, !PT ;  /* 0x7ff0000007097812 */ /* 0x000fc800078ec0ff */
[CC--:B------:R-:W-:Y:S02]  /*0750*/  VIADDMNMX R8, R12.reuse, -R9.reuse, 0xb9600000, !PT ;  /* 0xb96000000c087446 */ /* 0x0c0fe40007800909 */
[----:B------:R-:W-:Y:S02]  /*0760*/  ISETP.GE.U32.AND P0, PT, R12, R9, PT ;  /* 0x000000090c00720c */ /* 0x000fe40003f06070 */
[----:B------:R-:W-:Y:S02]  /*0770*/  VIMNMX R8, PT, PT, R8, 0x46a00000, PT ;  /* 0x46a0000008087848 */ /* 0x000fe40003fe0100 */
[----:B------:R-:W-:-:S05]  /*0780*/  SEL R13, R13, 0x63400000, !P0 ;  /* 0x634000000d0d7807 */ /* 0x000fca0004000000 */
[----:B------:R-:W-:Y:S02]  /*0790*/  IMAD.IADD R16, R8, 0x1, -R13 ;  /* 0x0000000108107824 */ /* 0x000fe400078e0a0d */
[----:B------:R-:W-:Y:S02]  /*07a0*/  IMAD.MOV.U32 R8, RZ, RZ, RZ ;  /* 0x000000ffff087224 */ /* 0x000fe400078e00ff */
[----:B------:R-:W-:-:S06]  /*07b0*/  VIADD R9, R16, 0x7fe00000 ;  /* 0x7fe0000010097836 */ /* 0x000fcc0000000000 */
[----:B------:R-:W-:-:S10]  /*07c0*/  DMUL R12, R14, R8 ;  /* 0x000000080e0c7228 */ /* 0x000fd40000000000 */
[----:B------:R-:W-:-:S13]  /*07d0*/  FSETP.GTU.AND P0, PT, |R13|, 1.469367938527859385e-39, PT ;  /* 0x001000000d00780b */ /* 0x000fda0003f0c200 */
[----:B------:R-:W-:Y:S05]  /*07e0*/  @P0 BRA `(.L_x_72) ;  /* 0x0000000000940947 */ /* 0x000fea0003800000 */
[----:B------:R-:W-:Y:S01]  /*07f0*/  DFMA R2, R14, -R2, R10 ;  /* 0x800000020e02722b */ /* 0x000fe2000000000a */
[----:B------:R-:W-:-:S09]  /*0800*/  IMAD.MOV.U32 R8, RZ, RZ, RZ ;  /* 0x000000ffff087224 */ /* 0x000fd200078e00ff */
[C---:B------:R-:W-:Y:S02]  /*0810*/  FSETP.NEU.AND P0, PT, R3.reuse, RZ, PT ;  /* 0x000000ff0300720b */ /* 0x040fe40003f0d000 */
[----:B------:R-:W-:-:S04]  /*0820*/  LOP3.LUT R7, R3, 0x80000000, R7, 0x48, !PT ;  /* 0x8000000003077812 */ /* 0x000fc800078e4807 */
[----:B------:R-:W-:-:S07]  /*0830*/  LOP3.LUT R9, R7, R9, RZ, 0xfc, !PT ;  /* 0x0000000907097212 */ /* 0x000fce00078efcff */
[----:B------:R-:W-:Y:S05]  /*0840*/  @!P0 BRA `(.L_x_72) ;  /* 0x00000000007c8947 */ /* 0x000fea0003800000 */
[----:B------:R-:W-:Y:S01]  /*0850*/  IMAD.MOV R3, RZ, RZ, -R16 ;  /* 0x000000ffff037224 */ /* 0x000fe200078e0a10 */
[----:B------:R-:W-:Y:S01]  /*0860*/  DMUL.RP R8, R14, R8 ;  /* 0x000000080e087228 */ /* 0x000fe20000008000 */
[----:B------:R-:W-:-:S06]  /*0870*/  IMAD.MOV.U32 R2, RZ, RZ, RZ ;  /* 0x000000ffff027224 */ /* 0x000fcc00078e00ff */
[----:B------:R-:W-:-:S03]  /*0880*/  DFMA R2, R12, -R2, R14 ;  /* 0x800000020c02722b */ /* 0x000fc6000000000e */
[----:B------:R-:W-:-:S03]  /*0890*/  LOP3.LUT R7, R9, R7, RZ, 0x3c, !PT ;  /* 0x0000000709077212 */ /* 0x000fc600078e3cff */
[----:B------:R-:W-:-:S04]  /*08a0*/  IADD3 R2, PT, PT, -R16, -0x43300000, RZ ;  /* 0xbcd0000010027810 */ /* 0x000fc80007ffe1ff */
[----:B------:R-:W-:-:S04]  /*08b0*/  FSETP.NEU.AND P0, PT, |R3|, R2, PT ;  /* 0x000000020300720b */ /* 0x000fc80003f0d200 */
[----:B------:R-:W-:Y:S02]  /*08c0*/  FSEL R12, R8, R12, !P0 ;  /* 0x0000000c080c7208 */ /* 0x000fe40004000000 */
[----:B------:R-:W-:Y:S01]  /*08d0*/  FSEL R13, R7, R13, !P0 ;  /* 0x0000000d070d7208 */ /* 0x000fe20004000000 */
[----:B------:R-:W-:Y:S06]  /*08e0*/  BRA `(.L_x_72) ;  /* 0x0000000000547947 */ /* 0x000fec0003800000 */
.L_x_71:
[----:B------:R-:W-:-:S14]  /*08f0*/  DSETP.NAN.AND P0, PT, R8, R8, PT ;  /* 0x000000080800722a */ /* 0x000fdc0003f08000 */
[----:B------:R-:W-:Y:S05]  /*0900*/  @P0 BRA `(.L_x_73) ;  /* 0x0000000000440947 */ /* 0x000fea0003800000 */
[----:B------:R-:W-:-:S14]  /*0910*/  DSETP.NAN.AND P0, PT, R6, R6, PT ;  /* 0x000000060600722a */ /* 0x000fdc0003f08000 */
[----:B------:R-:W-:Y:S05]  /*0920*/  @P0 BRA `(.L_x_74) ;  /* 0x0000000000300947 */ /* 0x000fea0003800000 */
[----:B------:R-:W-:Y:S01]  /*0930*/  ISETP.NE.AND P0, PT, R21, R20, PT ;  /* 0x000000141500720c */ /* 0x000fe20003f05270 */
[----:B------:R-:W-:Y:S02]  /*0940*/  IMAD.MOV.U32 R12, RZ, RZ, 0x0 ;  /* 0x00000000ff0c7424 */ /* 0x000fe400078e00ff */
[----:B------:R-:W-:-:S10]  /*0950*/  IMAD.MOV.U32 R13, RZ, RZ, -0x80000 ;  /* 0xfff80000ff0d7424 */ /* 0x000fd400078e00ff */
[----:B------:R-:W-:Y:S05]  /*0960*/  @!P0 BRA `(.L_x_72) ;  /* 0x0000000000348947 */ /* 0x000fea0003800000 */
[----:B------:R-:W-:Y:S02]  /*0970*/  ISETP.NE.AND P0, PT, R21, 0x7ff00000, PT ;  /* 0x7ff000001500780c */ /* 0x000fe40003f05270 */
[----:B------:R-:W-:Y:S02]  /*0980*/  LOP3.LUT R13, R9, 0x80000000, R7, 0x48, !PT ;  /* 0x80000000090d7812 */ /* 0x000fe400078e4807 */
[----:B------:R-:W-:-:S13]  /*0990*/  ISETP.EQ.OR P0, PT, R20, RZ, !P0 ;  /* 0x000000ff1400720c */ /* 0x000fda0004702670 */
[----:B------:R-:W-:Y:S01]  /*09a0*/  @P0 LOP3.LUT R2, R13, 0x7ff00000, RZ, 0xfc, !PT ;  /* 0x7ff000000d020812 */ /* 0x000fe200078efcff */
[----:B------:R-:W-:Y:S02]  /*09b0*/  @!P0 IMAD.MOV.U32 R12, RZ, RZ, RZ ;  /* 0x000000ffff0c8224 */ /* 0x000fe400078e00ff */
[----:B------:R-:W-:Y:S02]  /*09c0*/  @P0 IMAD.MOV.U32 R12, RZ, RZ, RZ ;  /* 0x000000ffff0c0224 */ /* 0x000fe400078e00ff */
[----:B------:R-:W-:Y:S01]  /*09d0*/  @P0 IMAD.MOV.U32 R13, RZ, RZ, R2 ;  /* 0x000000ffff0d0224 */ /* 0x000fe200078e0002 */
[----:B------:R-:W-:Y:S06]  /*09e0*/  BRA `(.L_x_72) ;  /* 0x0000000000147947 */ /* 0x000fec0003800000 */
.L_x_74:
[----:B------:R-:W-:Y:S01]  /*09f0*/  LOP3.LUT R13, R7, 0x80000, RZ, 0xfc, !PT ;  /* 0x00080000070d7812 */ /* 0x000fe200078efcff */
[----:B------:R-:W-:Y:S01]  /*0a00*/  IMAD.MOV.U32 R12, RZ, RZ, R6 ;  /* 0x000000ffff0c7224 */ /* 0x000fe200078e0006 */
[----:B------:R-:W-:Y:S06]  /*0a10*/  BRA `(.L_x_72) ;  /* 0x0000000000087947 */ /* 0x000fec0003800000 */
.L_x_73:
[----:B------:R-:W-:Y:S01]  /*0a20*/  LOP3.LUT R13, R9, 0x80000, RZ, 0xfc, !PT ;  /* 0x00080000090d7812 */ /* 0x000fe200078efcff */
[----:B------:R-:W-:-:S07]  /*0a30*/  IMAD.MOV.U32 R12, RZ, RZ, R8 ;  /* 0x000000ffff0c7224 */ /* 0x000fce00078e0008 */
.L_x_72:
[----:B------:R-:W-:Y:S05]  /*0a40*/  BSYNC.RECONVERGENT B1 ;  /* 0x0000000000017941 */ /* 0x000fea0003800200 */
.L_x_70:
[----:B------:R-:W-:Y:S02]  /*0a50*/  IMAD.MOV.U32 R2, RZ, RZ, R0 ;  /* 0x000000ffff027224 */ /* 0x000fe400078e0000 */
[----:B------:R-:W-:-:S04]  /*0a60*/  IMAD.MOV.U32 R3, RZ, RZ, 0x0 ;  /* 0x00000000ff037424 */ /* 0x000fc800078e00ff */
[----:B------:R-:W-:Y:S05]  /*0a70*/  RET.REL.NODEC R2 `(DivProj2D_kernel) ;  /* 0xfffffff402607950 */ /* 0x000fea0003c3ffff */
.L_x_75:
        /* <DEDUP_REMOVED lines=16> */
.L_x_120:


//--------------------- .text.Proj_funcPD2D_aniso_kernel --------------------------
	.section	.text.Proj_funcPD2D_aniso_kernel,"ax",@progbits
	.align	128
        .global         Proj_funcPD2D_aniso_kernel
        .type           Proj_funcPD2D_aniso_kernel,@function
        .size           Proj_funcPD2D_aniso_kernel,(.L_x_121 - Proj_funcPD2D_aniso_kernel)
        .other          Proj_funcPD2D_aniso_kernel,@"STO_CUDA_ENTRY STV_DEFAULT"
Proj_funcPD2D_aniso_kernel:
.text.Proj_funcPD2D_aniso_kernel:
        /* <DEDUP_REMOVED lines=10> */
[----:B-1----:R-:W-:-:S04]  /*00a0*/  IMAD R0, R0, UR4, R5 ;  /* 0x0000000400007c24 */ /* 0x002fc8000f8e0205 */
[----:B------:R-:W-:Y:S01]  /*00b0*/  IMAD R3, R3, UR6, R0 ;  /* 0x0000000603037c24 */ /* 0x000fe2000f8e0200 */
[----:B------:R-:W-:-:S13]  /*00c0*/  ISETP.GE.OR P0, PT, R0, UR6, P0 ;  /* 0x0000000600007c0c */ /* 0x000fda0008706670 */
[----:B------:R-:W-:Y:S05]  /*00d0*/  @P0 EXIT ;  /* 0x000000000000094d */ /* 0x000fea0003800000 */
[----:B------:R-:W0:Y:S01]  /*00e0*/  LDC.64 R4, c[0x0][0x380] ;  /* 0x0000e000ff047b82 */ /* 0x000e220000000a00 */
[----:B------:R-:W1:Y:S07]  /*00f0*/  LDCU.64 UR4, c[0x0][0x358] ;  /* 0x00006b00ff0477ac */ /* 0x000e6e0008000a00 */
[----:B------:R-:W2:Y:S01]  /*0100*/  LDC.64 R6, c[0x0][0x388] ;  /* 0x0000e200ff067b82 */ /* 0x000ea20000000a00 */
[----:B0-----:R-:W-:-:S05]  /*0110*/  IMAD.WIDE R4, R3, 0x4, R4 ;  /* 0x0000000403047825 */ /* 0x001fca00078e0204 */
[----:B-1----:R-:W3:Y:S01]  /*0120*/  LDG.E R0, desc[UR4][R4.64] ;  /* 0x0000000404007981 */ /* 0x002ee2000c1e1900 */
[----:B--2---:R-:W-:-:S05]  /*0130*/  IMAD.WIDE R6, R3, 0x4, R6 ;  /* 0x0000000403067825 */ /* 0x004fca00078e0206 */
[----:B------:R-:W2:Y:S01]  /*0140*/  LDG.E R9, desc[UR4][R6.64] ;  /* 0x0000000406097981 */ /* 0x000ea2000c1e1900 */
[----:B------:R-:W-:Y:S01]  /*0150*/  BSSY.RECONVERGENT B0, `(.L_x_76) ;  /* 0x000000e000007945 */ /* 0x000fe20003800200 */
[----:B---3--:R-:W-:-:S04]  /*0160*/  FMNMX.NAN R3, |R0|, 1, !PT ;  /* 0x3f80000000037809 */ /* 0x008fc80007820200 */
[----:B------:R-:W0:Y:S01]  /*0170*/  MUFU.RCP R2, R3 ;  /* 0x0000000300027308 */ /* 0x000e220000001000 */
[----:B--2---:R-:W-:-:S07]  /*0180*/  FMNMX.NAN R9, |R9|, 1, !PT ;  /* 0x3f80000009097809 */ /* 0x004fce0007820200 */
[----:B------:R-:W1:Y:S01]  /*0190*/  FCHK P0, R0, R3 ;  /* 0x0000000300007302 */ /* 0x000e620000000000 */
[----:B0-----:R-:W-:-:S04]  /*01a0*/  FFMA R11, -R3, R2, 1 ;  /* 0x3f800000030b7423 */ /* 0x001fc80000000102 */
[----:B------:R-:W-:-:S04]  /*01b0*/  FFMA R11, R2, R11, R2 ;  /* 0x0000000b020b7223 */ /* 0x000fc80000000002 */
[----:B------:R-:W-:-:S04]  /*01c0*/  FFMA R2, R0, R11, RZ ;  /* 0x0000000b00027223 */ /* 0x000fc800000000ff */
[----:B------:R-:W-:-:S04]  /*01d0*/  FFMA R8, -R3, R2, R0 ;  /* 0x0000000203087223 */ /* 0x000fc80000000100 */
[----:B------:R-:W-:Y:S01]  /*01e0*/  FFMA R11, R11, R8, R2 ;  /* 0x000000080b0b7223 */ /* 0x000fe20000000002 */
[----:B-1----:R-:W-:Y:S06]  /*01f0*/  @!P0 BRA `(.L_x_77) ;  /* 0x00000000000c8947 */ /* 0x002fec0003800000 */
[----:B------:R-:W-:-:S07]  /*0200*/  MOV R2, 0x220 ;  /* 0x0000022000027802 */ /* 0x000fce0000000f00 */
[----:B------:R-:W-:Y:S05]  /*0210*/  CALL.REL.NOINC `($__internal_6_$__cuda_sm3x_div_rn_noftz_f32_slowpath) ;  /* 0x0000000000507944 */ /* 0x000fea0003c00000 */
[----:B------:R-:W-:-:S07]  /*0220*/  IMAD.MOV.U32 R11, RZ, RZ, R0 ;  /* 0x000000ffff0b7224 */ /* 0x000fce00078e0000 */
.L_x_77:
[----:B------:R-:W-:Y:S05]  /*0230*/  BSYNC.RECONVERGENT B0 ;  /* 0x0000000000007941 */ /* 0x000fea0003800200 */
.L_x_76:
        /* <DEDUP_REMOVED lines=13> */
[----:B------:R-:W-:Y:S05]  /*0310*/  CALL.REL.NOINC `($__internal_6_$__cuda_sm3x_div_rn_noftz_f32_slowpath) ;  /* 0x0000000000107944 */ /* 0x000fea0003c00000 */
[----:B------:R-:W-:-:S07]  /*0320*/  IMAD.MOV.U32 R3, RZ, RZ, R0 ;  /* 0x000000ffff037224 */ /* 0x000fce00078e0000 */
.L_x_79:
[----:B------:R-:W-:Y:S05]  /*0330*/  BSYNC.RECONVERGENT B0 ;  /* 0x0000000000007941 */ /* 0x000fea0003800200 */
.L_x_78:
[----:B------:R-:W-:Y:S01]  /*0340*/  STG.E desc[UR4][R6.64], R3 ;  /* 0x0000000306007986 */ /* 0x000fe2000c101904 */
[----:B------:R-:W-:Y:S05]  /*0350*/  EXIT ;  /* 0x000000000000794d */ /* 0x000fea0003800000 */
        .weak           $__internal_6_$__cuda_sm3x_div_rn_noftz_f32_slowpath
        .type           $__internal_6_$__cuda_sm3x_div_rn_noftz_f32_slowpath,@function
        .size           $__internal_6_$__cuda_sm3x_div_rn_noftz_f32_slowpath,(.L_x_121 - $__internal_6_$__cuda_sm3x_div_rn_noftz_f32_slowpath)
$__internal_6_$__cuda_sm3x_div_rn_noftz_f32_slowpath:
        /* <DEDUP_REMOVED lines=34> */
.L_x_81:
        /* <DEDUP_REMOVED lines=30> */
[C---:B------:R-:W-:Y:S02]  /*0760*/  VIADD R11, R13.reuse, 0x20 ;  /* 0x000000200d0b7836 */ /* 0x040fe40000000000 */
[CCC-:B------:R-:W-:Y:S01]  /*0770*/  FFMA.RM R8, R16.reuse, R12.reuse, R15.reuse ;  /* 0x0000000c10087223 */ /* 0x1c0fe2000000400f */
[----:B------:R-:W-:Y:S02]  /*0780*/  ISETP.NE.AND P2, PT, R13, RZ, PT ;  /* 0x000000ff0d00720c */ /* 0x000fe40003f45270 */
[----:B------:R-:W-:Y:S01]  /*0790*/  LOP3.LUT R10, R3, 0x7fffff, RZ, 0xc0, !PT ;  /* 0x007fffff030a7812 */ /* 0x000fe200078ec0ff */
[----:B------:R-:W-:Y:S01]  /*07a0*/  FFMA.RP R3, R16, R12, R15 ;  /* 0x0000000c10037223 */ /* 0x000fe2000000800f */
[----:B------:R-:W-:Y:S01]  /*07b0*/  IMAD.MOV R12, RZ, RZ, -R13 ;  /* 0x000000ffff0c7224 */ /* 0x000fe200078e0a0d */
[----:B------:R-:W-:Y:S02]  /*07c0*/  ISETP.NE.AND P1, PT, R13, RZ, PT ;  /* 0x000000ff0d00720c */ /* 0x000fe40003f25270 */
        /* <DEDUP_REMOVED lines=14> */
.L_x_88:
[----:B------:R-:W-:-:S04]  /*08b0*/  LOP3.LUT R0, R0, 0x80000000, RZ, 0xc0, !PT ;  /* 0x8000000000007812 */ /* 0x000fc800078ec0ff */
[----:B------:R-:W-:Y:S01]  /*08c0*/  LOP3.LUT R0, R0, 0x7f800000, RZ, 0xfc, !PT ;  /* 0x7f80000000007812 */ /* 0x000fe200078efcff */
[----:B------:R-:W-:Y:S06]  /*08d0*/  BRA `(.L_x_89) ;  /* 0x0000000000047947 */ /* 0x000fec0003800000 */
.L_x_87:
[----:B------:R-:W-:-:S07]  /*08e0*/  IMAD R0, R11, 0x800000, R0 ;  /* 0x008000000b007824 */ /* 0x000fce00078e0200 */
.L_x_89:
[----:B------:R-:W-:Y:S05]  /*08f0*/  BSYNC.RECONVERGENT B2 ;  /* 0x0000000000027941 */ /* 0x000fea0003800200 */
.L_x_86:
[----:B------:R-:W-:Y:S05]  /*0900*/  BRA `(.L_x_90) ;  /* 0x0000000000207947 */ /* 0x000fea0003800000 */
.L_x_85:
[----:B------:R-:W-:-:S04]  /*0910*/  LOP3.LUT R0, R3, 0x80000000, R0, 0x48, !PT ;  /* 0x8000000003007812 */ /* 0x000fc800078e4800 */
[----:B------:R-:W-:Y:S01]  /*0920*/  LOP3.LUT R0, R0, 0x7f800000, RZ, 0xfc, !PT ;  /* 0x7f80000000007812 */ /* 0x000fe200078efcff */
[----:B------:R-:W-:Y:S06]  /*0930*/  BRA `(.L_x_90) ;  /* 0x0000000000147947 */ /* 0x000fec0003800000 */
.L_x_84:
[----:B------:R-:W-:Y:S01]  /*0940*/  LOP3.LUT R0, R3, 0x80000000, R0, 0x48, !PT ;  /* 0x8000000003007812 */ /* 0x000fe200078e4800 */
[----:B------:R-:W-:Y:S06]  /*0950*/  BRA `(.L_x_90) ;  /* 0x00000000000c7947 */ /* 0x000fec0003800000 */
.L_x_83:
[----:B------:R-:W0:Y:S01]  /*0960*/  MUFU.RSQ R0, -QNAN ;  /* 0xffc0000000007908 */ /* 0x000e220000001400 */
[----:B------:R-:W-:Y:S05]  /*0970*/  BRA `(.L_x_90) ;  /* 0x0000000000047947 */ /* 0x000fea0003800000 */
.L_x_82:
[----:B------:R-:W-:-:S07]  /*0980*/  FADD.FTZ R0, R0, R3 ;  /* 0x0000000300007221 */ /* 0x000fce0000010000 */
.L_x_90:
[----:B------:R-:W-:Y:S05]  /*0990*/  BSYNC.RECONVERGENT B1 ;  /* 0x0000000000017941 */ /* 0x000fea0003800200 */
.L_x_80:
[----:B------:R-:W-:-:S04]  /*09a0*/  IMAD.MOV.U32 R3, RZ, RZ, 0x0 ;  /* 0x00000000ff037424 */ /* 0x000fc800078e00ff */
[----:B0-----:R-:W-:Y:S05]  /*09b0*/  RET.REL.NODEC R2 `(Proj_funcPD2D_aniso_kernel) ;  /* 0xfffffff402907950 */ /* 0x001fea0003c3ffff */
.L_x_91:
        /* <DEDUP_REMOVED lines=12> */
.L_x_121:


//--------------------- .text.Proj_funcPD2D_iso_kernel --------------------------
	.section	.text.Proj_funcPD2D_iso_kernel,"ax",@progbits
	.align	128
        .global         Proj_funcPD2D_iso_kernel
        .type           Proj_funcPD2D_iso_kernel,@function
        .size           Proj_funcPD2D_iso_kernel,(.L_x_123 - Proj_funcPD2D_iso_kernel)
        .other          Proj_funcPD2D_iso_kernel,@"STO_CUDA_ENTRY STV_DEFAULT"
Proj_funcPD2D_iso_kernel:
.text.Proj_funcPD2D_iso_kernel:
        /* <DEDUP_REMOVED lines=21> */
[----:B---3--:R-:W-:-:S04]  /*0150*/  FMUL R3, R2, R2 ;  /* 0x0000000202037220 */ /* 0x008fc80000400000 */
[----:B--2---:R-:W-:-:S05]  /*0160*/  FFMA R2, R0, R0, R3 ;  /* 0x0000000000027223 */ /* 0x004fca0000000003 */
        /* <DEDUP_REMOVED lines=8> */
[----:B------:R-:W-:Y:S05]  /*01f0*/  CALL.REL.NOINC `($__internal_7_$__cuda_sm20_sqrt_rn_f32_slowpath) ;  /* 0x0000000000987944 */ /* 0x000fea0003c00000 */
[----:B------:R-:W-:Y:S01]  /*0200*/  IMAD.MOV.U32 R3, RZ, RZ, R8 ;  /* 0x000000ffff037224 */ /* 0x000fe200078e0008 */
[----:B------:R-:W-:Y:S06]  /*0210*/  BRA `(.L_x_94) ;  /* 0x0000000000107947 */ /* 0x000fec0003800000 */
.L_x_93:
[----:B------:R-:W-:Y:S01]  /*0220*/  FMUL.FTZ R9, R2, R3 ;  /* 0x0000000302097220 */ /* 0x000fe20000410000 */
[----:B------:R-:W-:-:S03]  /*0230*/  FMUL.FTZ R3, R3, 0.5 ;  /* 0x3f00000003037820 */ /* 0x000fc60000410000 */
[----:B------:R-:W-:-:S04]  /*0240*/  FFMA R2, -R9, R9, R2 ;  /* 0x0000000909027223 */ /* 0x000fc80000000102 */
[----:B------:R-:W-:-:S07]  /*0250*/  FFMA R3, R2, R3, R9 ;  /* 0x0000000302037223 */ /* 0x000fce0000000009 */
.L_x_94:
[----:B------:R-:W-:Y:S05]  /*0260*/  BSYNC.RECONVERGENT B0 ;  /* 0x0000000000007941 */ /* 0x000fea0003800200 */
.L_x_92:
[----:B------:R-:W0:Y:S01]  /*0270*/  MUFU.RCP R2, R3 ;  /* 0x0000000300027308 */ /* 0x000e220000001000 */
[----:B------:R-:W-:Y:S07]  /*0280*/  BSSY.RECONVERGENT B0, `(.L_x_95) ;  /* 0x000000b000007945 */ /* 0x000fee0003800200 */
[----:B------:R-:W1:Y:S01]  /*0290*/  FCHK P0, R0, R3 ;  /* 0x0000000300007302 */ /* 0x000e620000000000 */
[----:B0-----:R-:W-:-:S04]  /*02a0*/  FFMA R9, R2, -R3, 1 ;  /* 0x3f80000002097423 */ /* 0x001fc80000000803 */
[----:B------:R-:W-:-:S04]  /*02b0*/  FFMA R9, R2, R9, R2 ;  /* 0x0000000902097223 */ /* 0x000fc80000000002 */
[----:B------:R-:W-:-:S04]  /*02c0*/  FFMA R2, R0, R9, RZ ;  /* 0x0000000900027223 */ /* 0x000fc800000000ff */
[----:B------:R-:W-:-:S04]  /*02d0*/  FFMA R8, R2, -R3, R0 ;  /* 0x8000000302087223 */ /* 0x000fc80000000000 */
[----:B------:R-:W-:Y:S01]  /*02e0*/  FFMA R9, R9, R8, R2 ;  /* 0x0000000809097223 */ /* 0x000fe20000000002 */
[----:B-1----:R-:W-:Y:S06]  /*02f0*/  @!P0 BRA `(.L_x_96) ;  /* 0x00000000000c8947 */ /* 0x002fec0003800000 */
[----:B------:R-:W-:-:S07]  /*0300*/  MOV R2, 0x320 ;  /* 0x0000032000027802 */ /* 0x000fce0000000f00 */
[----:B------:R-:W-:Y:S05]  /*0310*/  CALL.REL.NOINC `($__internal_8_$__cuda_sm3x_div_rn_noftz_f32_slowpath) ;  /* 0x0000000000ac7944 */ /* 0x000fea0003c00000 */
[----:B------:R-:W-:-:S07]  /*0320*/  IMAD.MOV.U32 R9, RZ, RZ, R0 ;  /* 0x000000ffff097224 */ /* 0x000fce00078e0000 */
.L_x_96:
[----:B------:R-:W-:Y:S05]  /*0330*/  BSYNC.RECONVERGENT B0 ;  /* 0x0000000000007941 */ /* 0x000fea0003800200 */
.L_x_95:
[----:B------:R0:W-:Y:S04]  /*0340*/  STG.E desc[UR4][R6.64], R9 ;  /* 0x0000000906007986 */ /* 0x0001e8000c101904 */
[----:B------:R-:W2:Y:S01]  /*0350*/  LDG.E R2, desc[UR4][R4.64] ;  /* 0x0000000404027981 */ /* 0x000ea2000c1e1900 */
[----:B------:R-:W1:Y:S01]  /*0360*/  MUFU.RCP R0, R3 ;  /* 0x0000000300007308 */ /* 0x000e620000001000 */
[----:B------:R-:W-:Y:S01]  /*0370*/  BSSY.RECONVERGENT B0, `(.L_x_97) ;  /* 0x000000c000007945 */ /* 0x000fe20003800200 */
[----:B-1----:R-:W-:-:S04]  /*0380*/  FFMA R11, R0, -R3, 1 ;  /* 0x3f800000000b7423 */ /* 0x002fc80000000803 */
[----:B------:R-:W-:Y:S02]  /*0390*/  FFMA R0, R0, R11, R0 ;  /* 0x0000000b00007223 */ /* 0x000fe40000000000 */
[----:B--2---:R-:W1:Y:S02]  /*03a0*/  FCHK P0, R2, R3 ;  /* 0x0000000302007302 */ /* 0x004e640000000000 */
[----:B------:R-:W-:-:S04]  /*03b0*/  FFMA R11, R0, R2, RZ ;  /* 0x00000002000b7223 */ /* 0x000fc800000000ff */
[----:B------:R-:W-:-:S04]  /*03c0*/  FFMA R8, R11, -R3, R2 ;  /* 0x800000030b087223 */ /* 0x000fc80000000002 */
[----:B------:R-:W-:Y:S01]  /*03d0*/  FFMA R11, R0, R8, R11 ;  /* 0x00000008000b7223 */ /* 0x000fe2000000000b */
[----:B01----:R-:W-:Y:S06]  /*03e0*/  @!P0 BRA `(.L_x_98) ;  /* 0x0000000000108947 */ /* 0x003fec0003800000 */
[----:B------:R-:W-:Y:S02]  /*03f0*/  MOV R0, R2 ;  /* 0x0000000200007202 */ /* 0x000fe40000000f00 */
[----:B------:R-:W-:-:S07]  /*0400*/  MOV R2, 0x420 ;  /* 0x0000042000027802 */ /* 0x000fce0000000f00 */
[----:B------:R-:W-:Y:S05]  /*0410*/  CALL.REL.NOINC `($__internal_8_$__cuda_sm3x_div_rn_noftz_f32_slowpath) ;  /* 0x00000000006c7944 */ /* 0x000fea0003c00000 */
[----:B------:R-:W-:-:S07]  /*0420*/  IMAD.MOV.U32 R11, RZ, RZ, R0 ;  /* 0x000000ffff0b7224 */ /* 0x000fce00078e0000 */
.L_x_98:
[----:B------:R-:W-:Y:S05]  /*0430*/  BSYNC.RECONVERGENT B0 ;  /* 0x0000000000007941 */ /* 0x000fea0003800200 */
.L_x_97:
[----:B------:R-:W-:Y:S01]  /*0440*/  STG.E desc[UR4][R4.64], R11 ;  /* 0x0000000b04007986 */ /* 0x000fe2000c101904 */
[----:B------:R-:W-:Y:S05]  /*0450*/  EXIT ;  /* 0x000000000000794d */ /* 0x000fea0003800000 */
        .weak           $__internal_7_$__cuda_sm20_sqrt_rn_f32_slowpath
        .type           $__internal_7_$__cuda_sm20_sqrt_rn_f32_slowpath,@function
        .size           $__internal_7_$__cuda_sm20_sqrt_rn_f32_slowpath,($__internal_8_$__cuda_sm3x_div_rn_noftz_f32_slowpath - $__internal_7_$__cuda_sm20_sqrt_rn_f32_slowpath)
$__internal_7_$__cuda_sm20_sqrt_rn_f32_slowpath:
[----:B------:R-:W-:-:S13]  /*0460*/  LOP3.LUT P0, RZ, R2, 0x7fffffff, RZ, 0xc0, !PT ;  /* 0x7fffffff02ff7812 */ /* 0x000fda000780c0ff */
[----:B------:R-:W-:Y:S01]  /*0470*/  @!P0 IMAD.MOV.U32 R3, RZ, RZ, R2 ;  /* 0x000000ffff038224 */ /* 0x000fe200078e0002 */
        /* <DEDUP_REMOVED lines=11> */
[----:B------:R-:W-:Y:S01]  /*0530*/  @P0 FMUL.FTZ R11, R3, 0.5 ;  /* 0x3f000000030b0820 */ /* 0x000fe20000410000 */
[----:B------:R-:W-:Y:S02]  /*0540*/  @!P0 MOV R3, R2 ;  /* 0x0000000200038202 */ /* 0x000fe40000000f00 */
[----:B------:R-:W-:-:S04]  /*0550*/  @P0 FADD.FTZ R10, -R9, -RZ ;  /* 0x800000ff090a0221 */ /* 0x000fc80000010100 */
[----:B------:R-:W-:-:S04]  /*0560*/  @P0 FFMA R10, R9, R10, R8 ;  /* 0x0000000a090a0223 */ /* 0x000fc80000000008 */
[----:B------:R-:W-:-:S04]  /*0570*/  @P0 FFMA R10, R10, R11, R9 ;  /* 0x0000000b0a0a0223 */ /* 0x000fc80000000009 */
[----:B------:R-:W-:-:S07]  /*0580*/  @P0 FMUL.FTZ R3, R10, 2.3283064365386962891e-10 ;  /* 0x2f8000000a030820 */ /* 0x000fce0000410000 */
.L_x_99:
[----:B------:R-:W-:Y:S02]  /*0590*/  IMAD.MOV.U32 R8, RZ, RZ, R3 ;  /* 0x000000ffff087224 */ /* 0x000fe400078e0003 */
[----:B------:R-:W-:Y:S02]  /*05a0*/  IMAD.MOV.U32 R2, RZ, RZ, R12 ;  /* 0x000000ffff027224 */ /* 0x000fe400078e000c */
[----:B------:R-:W-:-:S04]  /*05b0*/  IMAD.MOV.U32 R3, RZ, RZ, 0x0 ;  /* 0x00000000ff037424 */ /* 0x000fc800078e00ff */
[----:B------:R-:W-:Y:S05]  /*05c0*/  RET.REL.NODEC R2 `(Proj_funcPD2D_iso_kernel) ;  /* 0xfffffff8028c7950 */ /* 0x000fea0003c3ffff */
        .weak           $__internal_8_$__cuda_sm3x_div_rn_noftz_f32_slowpath
        .type           $__internal_8_$__cuda_sm3x_div_rn_noftz_f32_slowpath,@function
        .size           $__internal_8_$__cuda_sm3x_div_rn_noftz_f32_slowpath,(.L_x_123 - $__internal_8_$__cuda_sm3x_div_rn_noftz_f32_slowpath)
$__internal_8_$__cuda_sm3x_div_rn_noftz_f32_slowpath:
[--C-:B------:R-:W-:Y:S01]  /*05d0*/  SHF.R.U32.HI R9, RZ, 0x17, R3.reuse ;  /* 0x00000017ff097819 */ /* 0x100fe20000011603 */
[----:B------:R-:W-:Y:S01]  /*05e0*/  BSSY.RECONVERGENT B1, `(.L_x_100) ;  /* 0x0000063000017945 */ /* 0x000fe20003800200 */
[----:B------:R-:W-:Y:S02]  /*05f0*/  SHF.R.U32.HI R8, RZ, 0x17, R0 ;  /* 0x00000017ff087819 */ /* 0x000fe40000011600 */
[----:B------:R-:W-:Y:S01]  /*0600*/  LOP3.LUT R14, R9, 0xff, RZ, 0xc0, !PT ;  /* 0x000000ff090e7812 */ /* 0x000fe200078ec0ff */
[----:B------:R-:W-:Y:S01]  /*0610*/  IMAD.MOV.U32 R9, RZ, RZ, R3 ;  /* 0x000000ffff097224 */ /* 0x000fe200078e0003 */
[----:B------:R-:W-:Y:S02]  /*0620*/  LOP3.LUT R12, R8, 0xff, RZ, 0xc0, !PT ;  /* 0x000000ff080c7812 */ /* 0x000fe400078ec0ff */
[----:B------:R-:W-:-:S03]  /*0630*/  IADD3 R11, PT, PT, R14, -0x1, RZ ;  /* 0xffffffff0e0b7810 */ /* 0x000fc60007ffe0ff */
[----:B------:R-:W-:Y:S01]  /*0640*/  VIADD R10, R12, 0xffffffff ;  /* 0xffffffff0c0a7836 */ /* 0x000fe20000000000 */
        /* <DEDUP_REMOVED lines=22> */
[----:B------:R-:W-:Y:S01]  /*07b0*/  @P0 MOV R8, RZ ;  /* 0x000000ff00080202 */ /* 0x000fe20000000f00 */
[----:B------:R-:W-:Y:S02]  /*07c0*/  @!P0 IMAD.MOV.U32 R8, RZ, RZ, -0x40 ;  /* 0xffffffc0ff088424 */ /* 0x000fe400078e00ff */
[----:B------:R-:W-:Y:S01]  /*07d0*/  @!P0 FFMA R0, R0, 1.84467440737095516160e+19, RZ ;  /* 0x5f80000000008823 */ /* 0x000fe200000000ff */
[----:B------:R-:W-:Y:S01]  /*07e0*/  @!P1 FFMA R9, R3, 1.84467440737095516160e+19, RZ ;  /* 0x5f80000003099823 */ /* 0x000fe200000000ff */
[----:B------:R-:W-:-:S07]  /*07f0*/  @!P1 VIADD R8, R8, 0x40 ;  /* 0x0000004008089836 */ /* 0x000fce0000000000 */
.L_x_101:
[----:B------:R-:W-:Y:S01]  /*0800*/  LEA R10, R14, 0xc0800000, 0x17 ;  /* 0xc08000000e0a7811 */ /* 0x000fe200078eb8ff */
[----:B------:R-:W-:Y:S03]  /*0810*/  BSSY.RECONVERGENT B2, `(.L_x_106) ;  /* 0x0000036000027945 */ /* 0x000fe60003800200 */
[----:B------:R-:W-:Y:S01]  /*0820*/  IADD3 R10, PT, PT, -R10, R9, RZ ;  /* 0x000000090a0a7210 */ /* 0x000fe20007ffe1ff */
[----:B------:R-:W-:-:S03]  /*0830*/  VIADD R9, R12, 0xffffff81 ;  /* 0xffffff810c097836 */ /* 0x000fc60000000000 */
        /* <DEDUP_REMOVED lines=13> */
[----:B------:R-:W-:-:S04]  /*0910*/  LOP3.LUT R9, R9, 0xff, RZ, 0xc0, !PT ;  /* 0x000000ff09097812 */ /* 0x000fc800078ec0ff */
[----:B------:R-:W-:-:S05]  /*0920*/  IADD3 R13, PT, PT, R9, R11, RZ ;  /* 0x0000000b090d7210 */ /* 0x000fca0007ffe0ff */
        /* <DEDUP_REMOVED lines=12> */
[-CC-:B------:R-:W-:Y:S01]  /*09f0*/  FFMA.RM R9, R16, R12.reuse, R15.reuse ;  /* 0x0000000c10097223 */ /* 0x180fe2000000400f */
[C---:B------:R-:W-:Y:S02]  /*0a00*/  ISETP.NE.AND P2, PT, R13.reuse, RZ, PT ;  /* 0x000000ff0d00720c */ /* 0x040fe40003f45270 */
[----:B------:R-:W-:Y:S01]  /*0a10*/  LOP3.LUT R10, R8, 0x7fffff, RZ, 0xc0, !PT ;  /* 0x007fffff080a7812 */ /* 0x000fe200078ec0ff */
[----:B------:R-:W-:Y:S01]  /*0a20*/  FFMA.RP R8, R16, R12, R15 ;  /* 0x0000000c10087223 */ /* 0x000fe2000000800f */
[----:B------:R-:W-:Y:S02]  /*0a30*/  ISETP.NE.AND P1, PT, R13, RZ, PT ;  /* 0x000000ff0d00720c */ /* 0x000fe40003f25270 */
[----:B------:R-:W-:-:S02]  /*0a40*/  LOP3.LUT R10, R10, 0x800000, RZ, 0xfc, !PT ;  /* 0x008000000a0a7812 */ /* 0x000fc400078efcff */
[----:B------:R-:W-:Y:S02]  /*0a50*/  IADD3 R12, PT, PT, -R13, RZ, RZ ;  /* 0x000000ff0d0c7210 */ /* 0x000fe40007ffe1ff */
[----:B------:R-:W-:Y:S02]  /*0a60*/  SHF.L.U32 R11, R10, R11, RZ ;  /* 0x0000000b0a0b7219 */ /* 0x000fe400000006ff */
[----:B------:R-:W-:Y:S02]  /*0a70*/  FSETP.NEU.FTZ.AND P0, PT, R8, R9, PT ;  /* 0x000000090800720b */ /* 0x000fe40003f1d000 */
[----:B------:R-:W-:Y:S02]  /*0a80*/  SEL R9, R12, RZ, P2 ;  /* 0x000000ff0c097207 */ /* 0x000fe40001000000 */
[----:B------:R-:W-:Y:S02]  /*0a90*/  ISETP.NE.AND P1, PT, R11, RZ, P1 ;  /* 0x000000ff0b00720c */ /* 0x000fe40000f25270 */
[----:B------:R-:W-:-:S02]  /*0aa0*/  SHF.R.U32.HI R9, RZ, R9, R10 ;  /* 0x00000009ff097219 */ /* 0x000fc4000001160a */
[----:B------:R-:W-:Y:S02]  /*0ab0*/  PLOP3.LUT P0, PT, P0, P1, PT, 0xf8, 0x8f ;  /* 0x00000000008f781c */ /* 0x000fe40000703f70 */
[----:B------:R-:W-:Y:S02]  /*0ac0*/  SHF.R.U32.HI R11, RZ, 0x1, R9 ;  /* 0x00000001ff0b7819 */ /* 0x000fe40000011609 */
[----:B------:R-:W-:-:S04]  /*0ad0*/  SEL R8, RZ, 0x1, !P0 ;  /* 0x00000001ff087807 */ /* 0x000fc80004000000 */
[----:B------:R-:W-:-:S04]  /*0ae0*/  LOP3.LUT R8, R8, 0x1, R11, 0xf8, !PT ;  /* 0x0000000108087812 */ /* 0x000fc800078ef80b */
[----:B------:R-:W-:-:S05]  /*0af0*/  LOP3.LUT R8, R8, R9, RZ, 0xc0, !PT ;  /* 0x0000000908087212 */ /* 0x000fca00078ec0ff */
[----:B------:R-:W-:-:S05]  /*0b00*/  IMAD.IADD R11, R11, 0x1, R8 ;  /* 0x000000010b0b7824 */ /* 0x000fca00078e0208 */
[----:B------:R-:W-:Y:S01]  /*0b10*/  LOP3.LUT R0, R11, R0, RZ, 0xfc, !PT ;  /* 0x000000000b007212 */ /* 0x000fe200078efcff */
[----:B------:R-:W-:Y:S06]  /*0b20*/  BRA `(.L_x_109) ;  /* 0x0000000000107947 */ /* 0x000fec0003800000 */
.L_x_108:
[----:B------:R-:W-:-:S04]  /*0b30*/  LOP3.LUT R0, R0, 0x80000000, RZ, 0xc0, !PT ;  /* 0x8000000000007812 */ /* 0x000fc800078ec0ff */
[----:B------:R-:W-:Y:S01]  /*0b40*/  LOP3.LUT R0, R0, 0x7f800000, RZ, 0xfc, !PT ;  /* 0x7f80000000007812 */ /* 0x000fe200078efcff */
[----:B------:R-:W-:Y:S06]  /*0b50*/  BRA `(.L_x_109) ;  /* 0x0000000000047947 */ /* 0x000fec0003800000 */
.L_x_107:
[----:B------:R-:W-:-:S07]  /*0b60*/  IMAD R0, R11, 0x800000, R0 ;  /* 0x008000000b007824 */ /* 0x000fce00078e0200 */
.L_x_109:
[----:B------:R-:W-:Y:S05]  /*0b70*/  BSYNC.RECONVERGENT B2 ;  /* 0x0000000000027941 */ /* 0x000fea0003800200 */
.L_x_106:
[----:B------:R-:W-:Y:S05]  /*0b80*/  BRA `(.L_x_110) ;  /* 0x0000000000207947 */ /* 0x000fea0003800000 */
.L_x_105:
[----:B------:R-:W-:-:S04]  /*0b90*/  LOP3.LUT R0, R9, 0x80000000, R0, 0x48, !PT ;  /* 0x8000000009007812 */ /* 0x000fc800078e4800 */
[----:B------:R-:W-:Y:S01]  /*0ba0*/  LOP3.LUT R0, R0, 0x7f800000, RZ, 0xfc, !PT ;  /* 0x7f80000000007812 */ /* 0x000fe200078efcff */
[----:B------:R-:W-:Y:S06]  /*0bb0*/  BRA `(.L_x_110) ;  /* 0x0000000000147947 */ /* 0x000fec0003800000 */
.L_x_104:
[----:B------:R-:W-:Y:S01]  /*0bc0*/  LOP3.LUT R0, R9, 0x80000000, R0, 0x48, !PT ;  /* 0x8000000009007812 */ /* 0x000fe200078e4800 */
[----:B------:R-:W-:Y:S06]  /*0bd0*/  BRA `(.L_x_110) ;  /* 0x00000000000c7947 */ /* 0x000fec0003800000 */
.L_x_103:
[----:B------:R-:W0:Y:S01]  /*0be0*/  MUFU.RSQ R0, -QNAN ;  /* 0xffc0000000007908 */ /* 0x000e220000001400 */
[----:B------:R-:W-:Y:S05]  /*0bf0*/  BRA `(.L_x_110) ;  /* 0x0000000000047947 */ /* 0x000fea0003800000 */
.L_x_102:
[----:B------:R-:W-:-:S07]  /*0c00*/  FADD.FTZ R0, R0, R3 ;  /* 0x0000000300007221 */ /* 0x000fce0000010000 */
.L_x_110:
[----:B------:R-:W-:Y:S05]  /*0c10*/  BSYNC.RECONVERGENT B1 ;  /* 0x0000000000017941 */ /* 0x000fea0003800200 */
.L_x_100:
[----:B------:R-:W-:Y:S01]  /*0c20*/  MOV R8, R2 ;  /* 0x0000000200087202 */ /* 0x000fe20000000f00 */
[----:B------:R-:W-:-:S04]  /*0c30*/  IMAD.MOV.U32 R9, RZ, RZ, 0x0 ;  /* 0x00000000ff097424 */ /* 0x000fc800078e00ff */
[----:B0-----:R-:W-:Y:S05]  /*0c40*/  RET.REL.NODEC R8 `(Proj_funcPD2D_iso_kernel) ;  /* 0xfffffff008ec7950 */ /* 0x001fea0003c3ffff */
.L_x_111:
        /* <DEDUP_REMOVED lines=11> */
.L_x_123:


//--------------------- .text.dualPD_kernel       --------------------------
	.section	.text.dualPD_kernel,"ax",@progbits
	.align	128
        .global         dualPD_kernel
        .type           dualPD_kernel,@function
        .size           dualPD_kernel,(.L_x_140 - dualPD_kernel)
        .other          dualPD_kernel,@"STO_CUDA_ENTRY STV_DEFAULT"
dualPD_kernel:
.text.dualPD_kernel:
[----:B------:R-:W-:Y:S01]  /*0000*/  LDC R1, c[0x0][0x37c] ;  /* 0x0000df00ff017b82 */ /* 0x000fe20000000800 */
[----:B------:R-:W0:Y:S07]  /*0010*/  S2R R2, SR_TID.Y ;  /* 0x0000000000027919 */ /* 0x000e2e0000002200 */
[----:B------:R-:W1:Y:S01]  /*0020*/  LDC R0, c[0x0][0x360] ;  /* 0x0000d800ff007b82 */ /* 0x000e620000000800 */
[----:B------:R-:W2:Y:S01]  /*0030*/  LDCU UR4, c[0x0][0x3a0] ;  /* 0x00007400ff0477ac */ /* 0x000ea20008000800 */
[----:B------:R-:W1:Y:S06]  /*0040*/  S2R R3, SR_TID.X ;  /* 0x0000000000037919 */ /* 0x000e6c0000002100 */
[----:B------:R-:W0:Y:S08]  /*0050*/  S2UR UR6, SR_CTAID.Y ;  /* 0x00000000000679c3 */ /* 0x000e300000002600 */
[----:B------:R-:W0:Y:S08]  /*0060*/  LDC R13, c[0x0][0x364] ;  /* 0x0000d900ff0d7b82 */ /* 0x000e300000000800 */
[----:B------:R-:W1:Y:S08]  /*0070*/  S2UR UR5, SR_CTAID.X ;  /* 0x00000000000579c3 */ /* 0x000e700000002500 */
[----:B------:R-:W3:Y:S01]  /*0080*/  LDC R17, c[0x0][0x39c] ;  /* 0x0000e700ff117b82 */ /* 0x000ee20000000800 */
[----:B0-----:R-:W-:-:S05]  /*0090*/  IMAD R13, R13, UR6, R2 ;  /* 0x000000060d0d7c24 */ /* 0x001fca000f8e0202 */
[----:B--2---:R-:W-:Y:S01]  /*00a0*/  ISETP.GE.AND P0, PT, R13, UR4, PT ;  /* 0x000000040d007c0c */ /* 0x004fe2000bf06270 */
[----:B-1----:R-:W-:-:S05]  /*00b0*/  IMAD R0, R0, UR5, R3 ;  /* 0x0000000500007c24 */ /* 0x002fca000f8e0203 */
[----:B---3--:R-:W-:-:S13]  /*00c0*/  ISETP.GE.OR P0, PT, R0, R17, P0 ;  /* 0x000000110000720c */ /* 0x008fda0000706670 */
[----:B------:R-:W-:Y:S05]  /*00d0*/  @P0 EXIT ;  /* 0x000000000000094d */ /* 0x000fea0003800000 */
[----:B------:R-:W0:Y:S01]  /*00e0*/  LDC.64 R4, c[0x0][0x380] ;  /* 0x0000e000ff047b82 */ /* 0x000e220000000a00 */
[----:B------:R-:W-:Y:S01]  /*00f0*/  IADD3 R3, PT, PT, R17, -0x1, RZ ;  /* 0xffffffff11037810 */ /* 0x000fe20007ffe0ff */
[----:B------:R-:W1:Y:S01]  /*0100*/  LDCU.64 UR6, c[0x0][0x358] ;  /* 0x00006b00ff0677ac */ /* 0x000e620008000a00 */
[----:B------:R-:W-:Y:S02]  /*0110*/  IMAD R7, R13, R17, R0 ;  /* 0x000000110d077224 */ /* 0x000fe400078e0200 */
[----:B------:R-:W-:Y:S01]  /*0120*/  ISETP.NE.AND P0, PT, R0, R3, PT ;  /* 0x000000030000720c */ /* 0x000fe20003f05270 */
[----:B------:R-:W2:Y:S02]  /*0130*/  LDCU UR5, c[0x0][0x398] ;  /* 0x00007300ff0577ac */ /* 0x000ea40008000800 */
[----:B------:R-:W3:Y:S01]  /*0140*/  LDC.64 R10, c[0x0][0x388] ;  /* 0x0000e200ff0a7b82 */ /* 0x000ee20000000a00 */
[----:B------:R-:W-:-:S09]  /*0150*/  IADD3 R9, PT, PT, R7, -0x1, RZ ;  /* 0xffffffff07097810 */ /* 0x000fd20007ffe0ff */
[----:B------:R-:W-:-:S05]  /*0160*/  @P0 IADD3 R9, PT, PT, R7, 0x1, RZ ;  /* 0x0000000107090810 */ /* 0x000fca0007ffe0ff */
[----:B0-----:R-:W-:-:S04]  /*0170*/  IMAD.WIDE R8, R9, 0x4, R4 ;  /* 0x0000000409087825 */ /* 0x001fc800078e0204 */
[C---:B------:R-:W-:Y:S02]  /*0180*/  IMAD.WIDE R2, R7.reuse, 0x4, R4 ;  /* 0x0000000407027825 */ /* 0x040fe400078e0204 */
[----:B-1----:R-:W4:Y:S02]  /*0190*/  LDG.E R8, desc[UR6][R8.64] ;  /* 0x0000000608087981 */ /* 0x002f24000c1e1900 */
[----:B---3--:R-:W-:Y:S02]  /*01a0*/  IMAD.WIDE R10, R7, 0x4, R10 ;  /* 0x00000004070a7825 */ /* 0x008fe400078e020a */
[----:B------:R-:W4:Y:S04]  /*01b0*/  LDG.E R15, desc[UR6][R2.64] ;  /* 0x00000006020f7981 */ /* 0x000f28000c1e1900 */
[----:B------:R-:W2:Y:S01]  /*01c0*/  LDG.E R6, desc[UR6][R10.64] ;  /* 0x000000060a067981 */ /* 0x000ea2000c1e1900 */
[----:B------:R-:W-:-:S06]  /*01d0*/  UIADD3 UR4, UPT, UPT, UR4, -0x1, URZ ;  /* 0xffffffff04047890 */ /* 0x000fcc000fffe0ff */
[----:B------:R-:W-:Y:S01]  /*01e0*/  ISETP.NE.AND P0, PT, R13, UR4, PT ;  /* 0x000000040d007c0c */ /* 0x000fe2000bf05270 */
[----:B----4-:R-:W-:-:S04]  /*01f0*/  FADD R15, R8, -R15 ;  /* 0x8000000f080f7221 */ /* 0x010fc80000000000 */
[----:B--2---:R-:W-:-:S05]  /*0200*/  FFMA R15, R15, UR5, R6 ;  /* 0x000000050f0f7c23 */ /* 0x004fca0008000006 */
[----:B------:R0:W-:Y:S03]  /*0210*/  STG.E desc[UR6][R10.64], R15 ;  /* 0x0000000f0a007986 */ /* 0x0001e6000c101906 */
[----:B------:R-:W-:Y:S05]  /*0220*/  @P0 BRA `(.L_x_112) ;  /* 0x0000000000300947 */ /* 0x000fea0003800000 */
[----:B------:R-:W1:Y:S01]  /*0230*/  LDC.64 R8, c[0x0][0x390] ;  /* 0x0000e400ff087b82 */ /* 0x000e620000000a00 */
[----:B------:R-:W-:Y:S01]  /*0240*/  IMAD R13, R13, R17, -R17 ;  /* 0x000000110d0d7224 */ /* 0x000fe200078e0a11 */
[----:B------:R-:W2:Y:S04]  /*0250*/  LDG.E R3, desc[UR6][R2.64] ;  /* 0x0000000602037981 */ /* 0x000ea8000c1e1900 */
[----:B------:R-:W-:-:S05]  /*0260*/  IADD3 R13, PT, PT, R0, R13, RZ ;  /* 0x0000000d000d7210 */ /* 0x000fca0007ffe0ff */
[----:B------:R-:W-:-:S06]  /*0270*/  IMAD.WIDE R4, R13, 0x4, R4 ;  /* 0x000000040d047825 */ /* 0x000fcc00078e0204 */
[----:B------:R-:W2:Y:S01]  /*0280*/  LDG.E R4, desc[UR6][R4.64] ;  /* 0x0000000604047981 */ /* 0x000ea2000c1e1900 */
[----:B-1----:R-:W-:-:S05]  /*0290*/  IMAD.WIDE R6, R7, 0x4, R8 ;  /* 0x0000000407067825 */ /* 0x002fca00078e0208 */
[----:B------:R-:W3:Y:S01]  /*02a0*/  LDG.E R9, desc[UR6][R6.64] ;  /* 0x0000000606097981 */ /* 0x000ee2000c1e1900 */
[----:B--2---:R-:W-:-:S04]  /*02b0*/  FADD R0, R4, -R3 ;  /* 0x8000000304007221 */ /* 0x004fc80000000000 */
[----:B---3--:R-:W-:-:S05]  /*02c0*/  FFMA R9, R0, UR5, R9 ;  /* 0x0000000500097c23 */ /* 0x008fca0008000009 */
[----:B------:R-:W-:Y:S01]  /*02d0*/  STG.E desc[UR6][R6.64], R9 ;  /* 0x0000000906007986 */ /* 0x000fe2000c101906 */
[----:B------:R-:W-:Y:S05]  /*02e0*/  EXIT ;  /* 0x000000000000794d */ /* 0x000fea0003800000 */
.L_x_112:
[----:B------:R-:W1:Y:S01]  /*02f0*/  LDC.64 R8, c[0x0][0x390] ;  /* 0x0000e400ff087b82 */ /* 0x000e620000000a00 */
[----:B------:R-:W-:Y:S02]  /*0300*/  IMAD.WIDE R4, R17, 0x4, R2 ;  /* 0x0000000411047825 */ /* 0x000fe400078e0202 */
[----:B------:R-:W2:Y:S04]  /*0310*/  LDG.E R3, desc[UR6][R2.64] ;  /* 0x0000000602037981 */ /* 0x000ea8000c1e1900 */
[----:B------:R-:W2:Y:S01]  /*0320*/  LDG.E R4, desc[UR6][R4.64] ;  /* 0x0000000604047981 */ /* 0x000ea2000c1e1900 */
[----:B-1----:R-:W-:-:S05]  /*0330*/  IMAD.WIDE R8, R7, 0x4, R8 ;  /* 0x0000000407087825 */ /* 0x002fca00078e0208 */
[----:B------:R-:W3:Y:S01]  /*0340*/  LDG.E R7, desc[UR6][R8.64] ;  /* 0x0000000608077981 */ /* 0x000ee2000c1e1900 */
[----:B--2---:R-:W-:-:S04]  /*0350*/  FADD R0, R4, -R3 ;  /* 0x8000000304007221 */ /* 0x004fc80000000000 */
[----:B---3--:R-:W-:-:S05]  /*0360*/  FFMA R7, R0, UR5, R7 ;  /* 0x0000000500077c23 */ /* 0x008fca0008000007 */
[----:B------:R-:W-:Y:S01]  /*0370*/  STG.E desc[UR6][R8.64], R7 ;  /* 0x0000000708007986 */ /* 0x000fe2000c101906 */
[----:B------:R-:W-:Y:S05]  /*0380*/  EXIT ;  /* 0x000000000000794d */ /* 0x000fea0003800000 */
.L_x_113:
        /* <DEDUP_REMOVED lines=15> */
.L_x_140:


//--------------------- .text.primal_dual_for_total_variation_2D --------------------------
	.section	.text.primal_dual_for_total_variation_2D,"ax",@progbits
	.align	128
        .global         primal_dual_for_total_variation_2D
        .type           primal_dual_for_total_variation_2D,@function
        .size           primal_dual_for_total_variation_2D,(.L_x_141 - primal_dual_for_total_variation_2D)
        .other          primal_dual_for_total_variation_2D,@"STO_CUDA_ENTRY STV_DEFAULT"
primal_dual_for_total_variation_2D:
.text.primal_dual_for_total_variation_2D:
[----:B------:R-:W-:Y:S01]  /*0000*/  LDC R1, c[0x0][0x37c] ;  /* 0x0000df00ff017b82 */ /* 0x000fe20000000800 */
[----:B------:R-:W-:Y:S05]  /*0010*/  EXIT ;  /* 0x000000000000794d */ /* 0x000fea0003800000 */
.L_x_114:
        /* <DEDUP_REMOVED lines=14> */
.L_x_141:


//--------------------- .nv.shared.reserved.0     --------------------------
	.section	.nv.shared.reserved.0,"aw",@nobits
	.weak		__nv_reservedSMEM_offset_0_alias
	.size		__nv_reservedSMEM_offset_0_alias, 0, 64
	.other		__nv_reservedSMEM_offset_0_alias,@"STO_CUDA_RESERVED_SHARED STV_DEFAULT"
__nv_reservedSMEM_offset_0_alias:
	.zero		0
	.zero		64


//--------------------- .nv.constant0.PDResidCalc3D_kernel --------------------------
	.section	.nv.constant0.PDResidCalc3D_kernel,"a",@progbits
	.sectionflags	@""
	.align	4
.nv.constant0.PDResidCalc3D_kernel:
	.zero		932


//--------------------- .nv.constant0.PDResidCalc2D_kernel --------------------------
	.section	.nv.constant0.PDResidCalc2D_kernel,"a",@progbits
	.sectionflags	@""
	.align	4
.nv.constant0.PDResidCalc2D_kernel:
	.zero		928


//--------------------- .nv.constant0.getU3D_kernel --------------------------
	.section	.nv.constant0.getU3D_kernel,"a",@progbits
	.sectionflags	@""
	.align	4
.nv.constant0.getU3D_kernel:
	.zero		928


//--------------------- .nv.constant0.getU2D_kernel --------------------------
	.section	.nv.constant0.getU2D_kernel,"a",@progbits
	.sectionflags	@""
	.align	4
.nv.constant0.getU2D_kernel:
	.zero		924


//--------------------- .nv.constant0.PDcopy_kernel3D --------------------------
	.section	.nv.constant0.PDcopy_kernel3D,"a",@progbits
	.sectionflags	@""
	.align	4
.nv.constant0.PDcopy_kernel3D:
	.zero		924


//--------------------- .nv.constant0.PDcopy_kernel2D --------------------------
	.section	.nv.constant0.PDcopy_kernel2D,"a",@progbits
	.sectionflags	@""
	.align	4
.nv.constant0.PDcopy_kernel2D:
	.zero		920


//--------------------- .nv.constant0.PDnonneg3D_kernel --------------------------
	.section	.nv.constant0.PDnonneg3D_kernel,"a",@progbits
	.sectionflags	@""
	.align	4
.nv.constant0.PDnonneg3D_kernel:
	.zero		916


//--------------------- .nv.constant0.DivProj3D_kernel --------------------------
	.section	.nv.constant0.DivProj3D_kernel,"a",@progbits
	.sectionflags	@""
	.align	4
.nv.constant0.DivProj3D_kernel:
	.zero		956


//--------------------- .nv.constant0.Proj_funcPD3D_aniso_kernel --------------------------
	.section	.nv.constant0.Proj_funcPD3D_aniso_kernel,"a",@progbits
	.sectionflags	@""
	.align	4
.nv.constant0.Proj_funcPD3D_aniso_kernel:
	.zero		932


//--------------------- .nv.constant0.Proj_funcPD3D_iso_kernel --------------------------
	.section	.nv.constant0.Proj_funcPD3D_iso_kernel,"a",@progbits
	.sectionflags	@""
	.align	4
.nv.constant0.Proj_funcPD3D_iso_kernel:
	.zero		932


//--------------------- .nv.constant0.dualPD3D_kernel --------------------------
	.section	.nv.constant0.dualPD3D_kernel,"a",@progbits
	.sectionflags	@""
	.align	4
.nv.constant0.dualPD3D_kernel:
	.zero		944


//--------------------- .nv.constant0.primal_dual_for_total_variation_3D --------------------------
	.section	.nv.constant0.primal_dual_for_total_variation_3D,"a",@progbits
	.sectionflags	@""
	.align	4
.nv.constant0.primal_dual_for_total_variation_3D:
	.zero		972


//--------------------- .nv.constant0.PDnonneg2D_kernel --------------------------
	.section	.nv.constant0.PDnonneg2D_kernel,"a",@progbits
	.sectionflags	@""
	.align	4
.nv.constant0.PDnonneg2D_kernel:
	.zero		912


//--------------------- .nv.constant0.DivProj2D_kernel --------------------------
	.section	.nv.constant0.DivProj2D_kernel,"a",@progbits
	.sectionflags	@""
	.align	4
.nv.constant0.DivProj2D_kernel:
	.zero		944


//--------------------- .nv.constant0.Proj_funcPD2D_aniso_kernel --------------------------
	.section	.nv.constant0.Proj_funcPD2D_aniso_kernel,"a",@progbits
	.sectionflags	@""
	.align	4
.nv.constant0.Proj_funcPD2D_aniso_kernel:
	.zero		920


//--------------------- .nv.constant0.Proj_funcPD2D_iso_kernel --------------------------
	.section	.nv.constant0.Proj_funcPD2D_iso_kernel,"a",@progbits
	.sectionflags	@""
	.align	4
.nv.constant0.Proj_funcPD2D_iso_kernel:
	.zero		920


//--------------------- .nv.constant0.dualPD_kernel --------------------------
	.section	.nv.constant0.dualPD_kernel,"a",@progbits
	.sectionflags	@""
	.align	4
.nv.constant0.dualPD_kernel:
	.zero		932


//--------------------- .nv.constant0.primal_dual_for_total_variation_2D --------------------------
	.section	.nv.constant0.primal_dual_for_total_variation_2D,"a",@progbits
	.sectionflags	@""
	.align	4
.nv.constant0.primal_dual_for_total_variation_2D:
	.zero		917


//--------------------- SYMBOLS --------------------------

	.type		.nv.reservedSmem.offset0,@object
	.size		.nv.reservedSmem.offset0,0x4
